	.target	sm_90a

	.elftype	@"ET_EXEC"


//--------------------- .note.nv.tkinfo           --------------------------
	.section	.note.nv.tkinfo,"",@"SHT_NOTE"
	.sectionflags	@"SHF_NOTE_NV_TKINFO"
	.tkinfo
        /*0018*/ 	.word	0x00000002
        /*0030*/ 	.string	""
        /*0030*/ 	.string	"ptxas"
        /*0030*/ 	.string	"Cuda compilation tools, release 13.0, V13.0.88"
        /*0030*/ 	.string	"Build cuda_13.0.r13.0/compiler.36424714_0"
        /*0030*/ 	.string	"-v  -suppress-debug-info  -lineinfo  -arch sm_90a "



//--------------------- .note.nv.cuinfo           --------------------------
	.section	.note.nv.cuinfo,"",@"SHT_NOTE"
	.sectionflags	@"SHF_NOTE_NV_CUINFO"
        /*0018*/ 	.short	0x0002
        /*001a*/ 	.short	0x005a
        /*001c*/ 	.short	0x0082
	.zero		2


//--------------------- .nv.info                  --------------------------
	.section	.nv.info,"",@"SHT_CUDA_INFO"
	.align	4


	//----- nvinfo : EIATTR_REGCOUNT
	.align		4
        /*0000*/ 	.byte	0x04, 0x2f
        /*0002*/ 	.short	(.L_1 - .L_0)
	.align		4
.L_0:
        /*0004*/ 	.word	index@(matmul_kernel)
        /*0008*/ 	.word	0x000000a5


	//----- nvinfo : EIATTR_FRAME_SIZE
	.align		4
.L_1:
        /*000c*/ 	.byte	0x04, 0x11
        /*000e*/ 	.short	(.L_3 - .L_2)
	.align		4
.L_2:
        /*0010*/ 	.word	index@(matmul_kernel)
        /*0014*/ 	.word	0x00000000


	//----- nvinfo : EIATTR_MIN_STACK_SIZE
	.align		4
.L_3:
        /*0018*/ 	.byte	0x04, 0x12
        /*001a*/ 	.short	(.L_5 - .L_4)
	.align		4
.L_4:
        /*001c*/ 	.word	index@(matmul_kernel)
        /*0020*/ 	.word	0x00000000
.L_5:


//--------------------- .nv.compat                --------------------------
	.section	.nv.compat,"",@"SHT_CUDA_COMPAT_INFO"
	.align	4
        /*0000*/ 	.byte	0x02, 0x09, 0x01, 0x00, 0x02, 0x02, 0x04, 0x00, 0x02, 0x05, 0x05, 0x00, 0x03, 0x07, 0x01, 0x01
        /*0010*/ 	.byte	0x02, 0x03, 0x00, 0x00, 0x02, 0x06, 0x01, 0x00, 0x04, 0x0b, 0x08, 0x00, 0x00, 0x00, 0x00, 0x00
        /*0020*/ 	.byte	0x00, 0x00, 0x00, 0x00


//--------------------- .nv.info.matmul_kernel    --------------------------
	.section	.nv.info.matmul_kernel,"",@"SHT_CUDA_INFO"
	.sectionflags	@""
	.align	4


	//----- nvinfo : EIATTR_CUDA_API_VERSION
	.align		4
        /*0000*/ 	.byte	0x04, 0x37
        /*0002*/ 	.short	(.L_7 - .L_6)
.L_6:
        /*0004*/ 	.word	0x00000082


	//----- nvinfo : EIATTR_KPARAM_INFO
	.align		4
.L_7:
        /*0008*/ 	.byte	0x04, 0x17
        /*000a*/ 	.short	(.L_9 - .L_8)
.L_8:
        /*000c*/ 	.word	0x00000000
        /*0010*/ 	.short	0x000d
        /*0012*/ 	.short	0x0048
        /*0014*/ 	.byte	0x00, 0xf4, 0x21, 0x00


	//----- nvinfo : EIATTR_KPARAM_INFO
	.align		4
.L_9:
        /*0018*/ 	.byte	0x04, 0x17
        /*001a*/ 	.short	(.L_11 - .L_10)
.L_10:
        /*001c*/ 	.word	0x00000000
        /*0020*/ 	.short	0x000c
        /*0022*/ 	.short	0x0040
        /*0024*/ 	.byte	0x00, 0xf4, 0x21, 0x00


	//----- nvinfo : EIATTR_KPARAM_INFO
	.align		4
.L_11:
        /*0028*/ 	.byte	0x04, 0x17
        /*002a*/ 	.short	(.L_13 - .L_12)
.L_12:
        /*002c*/ 	.word	0x00000000
        /*0030*/ 	.short	0x000b
        /*0032*/ 	.short	0x0038
        /*0034*/ 	.byte	0x00, 0xf0, 0x11, 0x00


	//----- nvinfo : EIATTR_KPARAM_INFO
	.align		4
.L_13:
        /*0038*/ 	.byte	0x04, 0x17
        /*003a*/ 	.short	(.L_15 - .L_14)
.L_14:
        /*003c*/ 	.word	0x00000000
        /*0040*/ 	.short	0x000a
        /*0042*/ 	.short	0x0034
        /*0044*/ 	.byte	0x00, 0xf0, 0x11, 0x00


	//----- nvinfo : EIATTR_KPARAM_INFO
	.align		4
.L_15:
        /*0048*/ 	.byte	0x04, 0x17
        /*004a*/ 	.short	(.L_17 - .L_16)
.L_16:
        /*004c*/ 	.word	0x00000000
        /*0050*/ 	.short	0x0009
        /*0052*/ 	.short	0x0030
        /*0054*/ 	.byte	0x00, 0xf0, 0x11, 0x00


	//----- nvinfo : EIATTR_KPARAM_INFO
	.align		4
.L_17:
        /*0058*/ 	.byte	0x04, 0x17
        /*005a*/ 	.short	(.L_19 - .L_18)
.L_18:
        /*005c*/ 	.word	0x00000000
        /*0060*/ 	.short	0x0008
        /*0062*/ 	.short	0x002c
        /*0064*/ 	.byte	0x00, 0xf0, 0x11, 0x00


	//----- nvinfo : EIATTR_KPARAM_INFO
	.align		4
.L_19:
        /*0068*/ 	.byte	0x04, 0x17
        /*006a*/ 	.short	(.L_21 - .L_20)
.L_20:
        /*006c*/ 	.word	0x00000000
        /*0070*/ 	.short	0x0007
        /*0072*/ 	.short	0x0028
        /*0074*/ 	.byte	0x00, 0xf0, 0x11, 0x00


	//----- nvinfo : EIATTR_KPARAM_INFO
	.align		4
.L_21:
        /*0078*/ 	.byte	0x04, 0x17
        /*007a*/ 	.short	(.L_23 - .L_22)
.L_22:
        /*007c*/ 	.word	0x00000000
        /*0080*/ 	.short	0x0006
        /*0082*/ 	.short	0x0024
        /*0084*/ 	.byte	0x00, 0xf0, 0x11, 0x00


	//----- nvinfo : EIATTR_KPARAM_INFO
	.align		4
.L_23:
        /*0088*/ 	.byte	0x04, 0x17
        /*008a*/ 	.short	(.L_25 - .L_24)
.L_24:
        /*008c*/ 	.word	0x00000000
        /*0090*/ 	.short	0x0005
        /*0092*/ 	.short	0x0020
        /*0094*/ 	.byte	0x00, 0xf0, 0x11, 0x00


	//----- nvinfo : EIATTR_KPARAM_INFO
	.align		4
.L_25:
        /*0098*/ 	.byte	0x04, 0x17
        /*009a*/ 	.short	(.L_27 - .L_26)
.L_26:
        /*009c*/ 	.word	0x00000000
        /*00a0*/ 	.short	0x0004
        /*00a2*/ 	.short	0x001c
        /*00a4*/ 	.byte	0x00, 0xf0, 0x11, 0x00


	//----- nvinfo : EIATTR_KPARAM_INFO
	.align		4
.L_27:
        /*00a8*/ 	.byte	0x04, 0x17
        /*00aa*/ 	.short	(.L_29 - .L_28)
.L_28:
        /*00ac*/ 	.word	0x00000000
        /*00b0*/ 	.short	0x0003
        /*00b2*/ 	.short	0x0018
        /*00b4*/ 	.byte	0x00, 0xf0, 0x11, 0x00


	//----- nvinfo : EIATTR_KPARAM_INFO
	.align		4
.L_29:
        /*00b8*/ 	.byte	0x04, 0x17
        /*00ba*/ 	.short	(.L_31 - .L_30)
.L_30:
        /*00bc*/ 	.word	0x00000000
        /*00c0*/ 	.short	0x0002
        /*00c2*/ 	.short	0x0010
        /*00c4*/ 	.byte	0x00, 0xf4, 0x21, 0x00


	//----- nvinfo : EIATTR_KPARAM_INFO
	.align		4
.L_31:
        /*00c8*/ 	.byte	0x04, 0x17
        /*00ca*/ 	.short	(.L_33 - .L_32)
.L_32:
        /*00cc*/ 	.word	0x00000000
        /*00d0*/ 	.short	0x0001
        /*00d2*/ 	.short	0x0008
        /*00d4*/ 	.byte	0x00, 0xf4, 0x21, 0x00


	//----- nvinfo : EIATTR_KPARAM_INFO
	.align		4
.L_33:
        /*00d8*/ 	.byte	0x04, 0x17
        /*00da*/ 	.short	(.L_35 - .L_34)
.L_34:
        /*00dc*/ 	.word	0x00000000
        /*00e0*/ 	.short	0x0000
        /*00e2*/ 	.short	0x0000
        /*00e4*/ 	.byte	0x00, 0xf4, 0x21, 0x00


	//----- nvinfo : EIATTR_SPARSE_MMA_MASK
	.align		4
.L_35:
        /*00e8*/ 	.byte	0x03, 0x50
        /*00ea*/ 	.short	0x0000


	//----- nvinfo : EIATTR_MAXREG_COUNT
	.align		4
        /*00ec*/ 	.byte	0x03, 0x1b
        /*00ee*/ 	.short	0x00ff


	//----- nvinfo : EIATTR_NUM_BARRIERS
	.align		4
        /*00f0*/ 	.byte	0x02, 0x4c
        /*00f2*/ 	.byte	0x01
	.zero		1


	//----- nvinfo : EIATTR_MERCURY_ISA_VERSION
	.align		4
        /*00f4*/ 	.byte	0x03, 0x5f
        /*00f6*/ 	.short	0x0101


	//----- nvinfo : EIATTR_EXIT_INSTR_OFFSETS
	.align		4
        /*00f8*/ 	.byte	0x04, 0x1c
        /*00fa*/ 	.short	(.L_37 - .L_36)


	//   ....[0]....
.L_36:
        /*00fc*/ 	.word	0x000050a0


	//   ....[1]....
        /*0100*/ 	.word	0x000050d0


	//----- nvinfo : EIATTR_REQNTID
	.align		4
.L_37:
        /*0104*/ 	.byte	0x04, 0x10
        /*0106*/ 	.short	(.L_39 - .L_38)
.L_38:
        /*0108*/ 	.word	0x00000080
        /*010c*/ 	.word	0x00000001
        /*0110*/ 	.word	0x00000001


	//----- nvinfo : EIATTR_CBANK_PARAM_SIZE
	.align		4
.L_39:
        /*0114*/ 	.byte	0x03, 0x19
        /*0116*/ 	.short	0x0050


	//----- nvinfo : EIATTR_PARAM_CBANK
	.align		4
        /*0118*/ 	.byte	0x04, 0x0a
        /*011a*/ 	.short	(.L_41 - .L_40)
	.align		4
.L_40:
        /*011c*/ 	.word	index@(.nv.constant0.matmul_kernel)
        /*0120*/ 	.short	0x0210
        /*0122*/ 	.short	0x0050


	//----- nvinfo : EIATTR_SW_WAR
	.align		4
.L_41:
        /*0124*/ 	.byte	0x04, 0x36
        /*0126*/ 	.short	(.L_43 - .L_42)
.L_42:
        /*0128*/ 	.word	0x00000008
.L_43:


//--------------------- .nv.callgraph             --------------------------
	.section	.nv.callgraph,"",@"SHT_CUDA_CALLGRAPH"
	.align	4
	.sectionentsize	8
	.align		4
        /*0000*/ 	.word	0x00000000
	.align		4
        /*0004*/ 	.word	0xffffffff
	.align		4
        /*0008*/ 	.word	0x00000000
	.align		4
        /*000c*/ 	.word	0xfffffffe
	.align		4
        /*0010*/ 	.word	0x00000000
	.align		4
        /*0014*/ 	.word	0xfffffffd
	.align		4
        /*0018*/ 	.word	0x00000000
	.align		4
        /*001c*/ 	.word	0xfffffffc


//--------------------- .text.matmul_kernel       --------------------------
	.section	.text.matmul_kernel,"ax",@progbits
	.align	128
        .global         matmul_kernel
        .type           matmul_kernel,@function
        .size           matmul_kernel,(.L_x_3 - matmul_kernel)
        .other          matmul_kernel,@"STO_CUDA_ENTRY STV_DEFAULT"
matmul_kernel:
.text.matmul_kernel:
[----:B------:R-:W-:Y:S08]  /*0000*/  LDC R1, c[0x0][0x28] ;  /* 0x00000a00ff017b82 */ /* 0x000ff00000000800 */
[----:B------:R-:W0:Y:S01]  /*0010*/  LDC.64 R20, c[0x0][0x228] ;  /* 0x00008a00ff147b82 */ /* 0x000e220000000a00 */
[----:B------:R-:W1:Y:S01]  /*0020*/  S2R R5, SR_CTAID.X ;  /* 0x0000000000057919 */ /* 0x000e620000002500 */
[----:B------:R-:W-:Y:S01]  /*0030*/  ULDC UR6, c[0x0][0x230] ;  /* 0x00008c0000067ab9 */ /* 0x000fe20000000800 */
[----:B------:R-:W-:Y:S01]  /*0040*/  UMOV UR12, 0x400 ;  /* 0x00000400000c7882 */ /* 0x000fe20000000000 */
[----:B------:R-:W-:Y:S01]  /*0050*/  UIADD3 UR6, UR6, 0x7f, URZ ;  /* 0x0000007f06067890 */ /* 0x000fe2000fffe03f */
[----:B------:R-:W-:Y:S01]  /*0060*/  CS2R R24, SRZ ;  /* 0x0000000000187805 */ /* 0x000fe2000001ff00 */
[----:B------:R-:W-:Y:S01]  /*0070*/  ULDC.64 UR14, c[0x0][0x208] ;  /* 0x00008200000e7ab9 */ /* 0x000fe20000000a00 */
[----:B------:R-:W-:Y:S01]  /*0080*/  CS2R R26, SRZ ;  /* 0x00000000001a7805 */ /* 0x000fe2000001ff00 */
[----:B------:R-:W2:Y:S01]  /*0090*/  S2UR UR4, SR_CgaCtaId ;  /* 0x00000000000479c3 */ /* 0x000ea20000008800 */
[----:B------:R-:W-:Y:S01]  /*00a0*/  UISETP.GE.AND UP0, UPT, UR6, 0x80, UPT ;  /* 0x000000800600788c */ /* 0x000fe2000bf06270 */
[----:B------:R-:W-:-:S02]  /*00b0*/  CS2R R28, SRZ ;  /* 0x00000000001c7805 */ /* 0x000fc4000001ff00 */
[----:B------:R-:W-:Y:S01]  /*00c0*/  CS2R R30, SRZ ;  /* 0x00000000001e7805 */ /* 0x000fe2000001ff00 */
[----:B0-----:R-:W-:-:S05]  /*00d0*/  VIADD R0, R21, 0xf ;  /* 0x0000000f15007836 */ /* 0x001fca0000000000 */
[----:B------:R-:W-:Y:S01]  /*00e0*/  SHF.R.S32.HI R3, RZ, 0x1f, R0 ;  /* 0x0000001fff037819 */ /* 0x000fe20000011400 */
[----:B--2---:R-:W-:-:S03]  /*00f0*/  ULEA UR12, UR4, UR12, 0x18 ;  /* 0x0000000c040c7291 */ /* 0x004fc6000f8ec03f */
[----:B------:R-:W-:Y:S02]  /*0100*/  LEA.HI R3, R3, R0, RZ, 0x4 ;  /* 0x0000000003037211 */ /* 0x000fe400078f20ff */
[----:B-1----:R-:W-:Y:S02]  /*0110*/  IABS R8, R5 ;  /* 0x0000000500087213 */ /* 0x002fe40000000000 */
[----:B------:R-:W-:-:S05]  /*0120*/  SHF.R.S32.HI R3, RZ, 0x4, R3 ;  /* 0x00000004ff037819 */ /* 0x000fca0000011403 */
[----:B------:R-:W-:-:S05]  /*0130*/  IMAD.SHL.U32 R4, R3, 0x8, RZ ;  /* 0x0000000803047824 */ /* 0x000fca00078e00ff */
[-C--:B------:R-:W-:Y:S02]  /*0140*/  IABS R7, R4.reuse ;  /* 0x0000000400077213 */ /* 0x080fe40000000000 */
[----:B------:R-:W-:Y:S02]  /*0150*/  IABS R10, R4 ;  /* 0x00000004000a7213 */ /* 0x000fe40000000000 */
[----:B------:R-:W0:Y:S08]  /*0160*/  I2F.RP R0, R7 ;  /* 0x0000000700007306 */ /* 0x000e300000209400 */
[----:B0-----:R-:W0:Y:S02]  /*0170*/  MUFU.RCP R0, R0 ;  /* 0x0000000000007308 */ /* 0x001e240000001000 */
[----:B0-----:R-:W-:-:S02]  /*0180*/  VIADD R2, R0, 0xffffffe ;  /* 0x0ffffffe00027836 */ /* 0x001fc40000000000 */
[----:B------:R-:W-:-:S04]  /*0190*/  IMAD.MOV R0, RZ, RZ, -R10 ;  /* 0x000000ffff007224 */ /* 0x000fc800078e0a0a */
[----:B------:R0:W1:Y:S02]  /*01a0*/  F2I.FTZ.U32.TRUNC.NTZ R3, R2 ;  /* 0x0000000200037305 */ /* 0x000064000021f000 */
[----:B0-----:R-:W-:Y:S02]  /*01b0*/  IMAD.MOV.U32 R2, RZ, RZ, RZ ;  /* 0x000000ffff027224 */ /* 0x001fe400078e00ff */
[----:B-1----:R-:W-:-:S04]  /*01c0*/  IMAD.MOV R6, RZ, RZ, -R3 ;  /* 0x000000ffff067224 */ /* 0x002fc800078e0a03 */
[----:B------:R-:W-:Y:S02]  /*01d0*/  IMAD R9, R6, R7, RZ ;  /* 0x0000000706097224 */ /* 0x000fe400078e02ff */
[----:B------:R-:W-:Y:S02]  /*01e0*/  IMAD.MOV.U32 R6, RZ, RZ, R8 ;  /* 0x000000ffff067224 */ /* 0x000fe400078e0008 */
[----:B------:R-:W-:-:S06]  /*01f0*/  IMAD.HI.U32 R3, R3, R9, R2 ;  /* 0x0000000903037227 */ /* 0x000fcc00078e0002 */
[----:B------:R-:W-:-:S04]  /*0200*/  IMAD.HI.U32 R3, R3, R6, RZ ;  /* 0x0000000603037227 */ /* 0x000fc800078e00ff */
[----:B------:R-:W-:-:S05]  /*0210*/  IMAD R0, R3, R0, R6 ;  /* 0x0000000003007224 */ /* 0x000fca00078e0206 */
[----:B------:R-:W-:-:S13]  /*0220*/  ISETP.GT.U32.AND P1, PT, R7, R0, PT ;  /* 0x000000000700720c */ /* 0x000fda0003f24070 */
[----:B------:R-:W-:Y:S02]  /*0230*/  @!P1 IMAD.IADD R0, R0, 0x1, -R7 ;  /* 0x0000000100009824 */ /* 0x000fe400078e0a07 */
[----:B------:R-:W-:Y:S01]  /*0240*/  @!P1 VIADD R3, R3, 0x1 ;  /* 0x0000000103039836 */ /* 0x000fe20000000000 */
[----:B------:R-:W-:Y:S02]  /*0250*/  ISETP.NE.AND P1, PT, R4, RZ, PT ;  /* 0x000000ff0400720c */ /* 0x000fe40003f25270 */
[----:B------:R-:W-:Y:S02]  /*0260*/  ISETP.GE.U32.AND P0, PT, R0, R7, PT ;  /* 0x000000070000720c */ /* 0x000fe40003f06070 */
[----:B------:R-:W-:-:S04]  /*0270*/  LOP3.LUT R0, R5, R4, RZ, 0x3c, !PT ;  /* 0x0000000405007212 */ /* 0x000fc800078e3cff */
[----:B------:R-:W-:Y:S01]  /*0280*/  ISETP.GE.AND P2, PT, R0, RZ, PT ;  /* 0x000000ff0000720c */ /* 0x000fe20003f46270 */
[----:B------:R-:W-:-:S06]  /*0290*/  VIADD R0, R20, 0x3f ;  /* 0x0000003f14007836 */ /* 0x000fcc0000000000 */
[----:B------:R-:W-:-:S04]  /*02a0*/  @P0 VIADD R3, R3, 0x1 ;  /* 0x0000000103030836 */ /* 0x000fc80000000000 */
[----:B------:R-:W-:Y:S01]  /*02b0*/  IMAD.MOV.U32 R2, RZ, RZ, R3 ;  /* 0x000000ffff027224 */ /* 0x000fe200078e0003 */
[----:B------:R-:W-:-:S03]  /*02c0*/  SHF.R.S32.HI R3, RZ, 0x1f, R0 ;  /* 0x0000001fff037819 */ /* 0x000fc60000011400 */
[----:B------:R-:W-:Y:S01]  /*02d0*/  @!P2 IMAD.MOV R2, RZ, RZ, -R2 ;  /* 0x000000ffff02a224 */ /* 0x000fe200078e0a02 */
[----:B------:R-:W-:Y:S02]  /*02e0*/  @!P1 LOP3.LUT R2, RZ, R4, RZ, 0x33, !PT ;  /* 0x00000004ff029212 */ /* 0x000fe400078e33ff */
[----:B------:R-:W-:-:S03]  /*02f0*/  LEA.HI R3, R3, R0, RZ, 0x6 ;  /* 0x0000000003037211 */ /* 0x000fc600078f30ff */
[----:B------:R-:W-:Y:S02]  /*0300*/  IMAD.SHL.U32 R6, R2, 0x8, RZ ;  /* 0x0000000802067824 */ /* 0x000fe400078e00ff */
[----:B------:R-:W-:-:S03]  /*0310*/  IMAD.MOV R2, RZ, RZ, -R2 ;  /* 0x000000ffff027224 */ /* 0x000fc600078e0a02 */
[----:B------:R-:W-:Y:S01]  /*0320*/  LEA.HI.SX32 R3, R3, -R6, 0x1a ;  /* 0x8000000603037211 */ /* 0x000fe200078fd2ff */
[----:B------:R-:W-:-:S03]  /*0330*/  IMAD R11, R4, R2, R5 ;  /* 0x00000002040b7224 */ /* 0x000fc600078e0205 */
[----:B------:R-:W-:-:S04]  /*0340*/  VIMNMX R8, R3, 0x8, PT ;  /* 0x0000000803087848 */ /* 0x000fc80003fe0100 */
[-C--:B------:R-:W-:Y:S02]  /*0350*/  IABS R7, R8.reuse ;  /* 0x0000000800077213 */ /* 0x080fe40000000000 */
[----:B------:R-:W-:Y:S02]  /*0360*/  IABS R4, R8 ;  /* 0x0000000800047213 */ /* 0x000fe40000000000 */
[----:B------:R-:W0:Y:S08]  /*0370*/  I2F.RP R0, R7 ;  /* 0x0000000700007306 */ /* 0x000e300000209400 */
[----:B0-----:R-:W0:Y:S02]  /*0380*/  MUFU.RCP R0, R0 ;  /* 0x0000000000007308 */ /* 0x001e240000001000 */
[----:B0-----:R-:W-:-:S02]  /*0390*/  VIADD R3, R0, 0xffffffe ;  /* 0x0ffffffe00037836 */ /* 0x001fc40000000000 */
[----:B------:R-:W-:-:S04]  /*03a0*/  IMAD.MOV R0, RZ, RZ, -R4 ;  /* 0x000000ffff007224 */ /* 0x000fc800078e0a04 */
[----:B------:R-:W0:Y:S02]  /*03b0*/  F2I.FTZ.U32.TRUNC.NTZ R3, R3 ;  /* 0x0000000300037305 */ /* 0x000e24000021f000 */
[----:B0-----:R-:W-:-:S04]  /*03c0*/  IMAD.MOV R9, RZ, RZ, -R3 ;  /* 0x000000ffff097224 */ /* 0x001fc800078e0a03 */
[----:B------:R-:W-:Y:S01]  /*03d0*/  IMAD.MOV.U32 R2, RZ, RZ, R9 ;  /* 0x000000ffff027224 */ /* 0x000fe200078e0009 */
[----:B------:R-:W-:-:S03]  /*03e0*/  IABS R9, R11 ;  /* 0x0000000b00097213 */ /* 0x000fc60000000000 */
[----:B------:R-:W-:Y:S02]  /*03f0*/  IMAD R5, R2, R7, RZ ;  /* 0x0000000702057224 */ /* 0x000fe400078e02ff */
[----:B------:R-:W-:-:S04]  /*0400*/  IMAD.MOV.U32 R2, RZ, RZ, RZ ;  /* 0x000000ffff027224 */ /* 0x000fc800078e00ff */
        /* <DEDUP_REMOVED lines=9> */
[----:B------:R-:W-:Y:S02]  /*04a0*/  ISETP.GE.AND P2, PT, R0, RZ, PT ;  /* 0x000000ff0000720c */ /* 0x000fe40003f46270 */
[----:B------:R-:W0:Y:S05]  /*04b0*/  S2R R0, SR_TID.X ;  /* 0x0000000000007919 */ /* 0x000e2a0000002100 */
[----:B------:R-:W-:Y:S01]  /*04c0*/  @P0 VIADD R2, R2, 0x1 ;  /* 0x0000000102020836 */ /* 0x000fe20000000000 */
[----:B------:R-:W-:-:S05]  /*04d0*/  PLOP3.LUT P0, PT, PT, PT, UP0, 0x80, 0x0 ;  /* 0x000000000000781c */ /* 0x000fca0003f0f008 */
[----:B------:R-:W-:Y:S01]  /*04e0*/  @!P2 IMAD.MOV R2, RZ, RZ, -R2 ;  /* 0x000000ffff02a224 */ /* 0x000fe200078e0a02 */
[----:B------:R-:W-:-:S05]  /*04f0*/  @!P1 LOP3.LUT R2, RZ, R8, RZ, 0x33, !PT ;  /* 0x00000008ff029212 */ /* 0x000fca00078e33ff */
[----:B------:R-:W-:-:S04]  /*0500*/  IMAD.MOV R3, RZ, RZ, -R2 ;  /* 0x000000ffff037224 */ /* 0x000fc800078e0a02 */
[----:B------:R-:W-:Y:S02]  /*0510*/  IMAD R3, R8, R3, R11 ;  /* 0x0000000308037224 */ /* 0x000fe400078e020b */
[----:B------:R-:W-:Y:S02]  /*0520*/  IMAD.SHL.U32 R11, R2, 0x10, RZ ;  /* 0x00000010020b7824 */ /* 0x000fe400078e00ff */
[----:B------:R-:W-:Y:S01]  /*0530*/  IMAD.IADD R3, R6, 0x1, R3 ;  /* 0x0000000106037824 */ /* 0x000fe200078e0203 */
[----:B0-----:R-:W-:Y:S02]  /*0540*/  LOP3.LUT R10, R0, 0x3f, RZ, 0xc0, !PT ;  /* 0x0000003f000a7812 */ /* 0x001fe400078ec0ff */
[----:B------:R-:W-:-:S03]  /*0550*/  SHF.R.U32.HI R8, RZ, 0x6, R0 ;  /* 0x00000006ff087819 */ /* 0x000fc60000011600 */
[----:B------:R-:W-:Y:S01]  /*0560*/  IMAD R12, R3, 0x40, R10 ;  /* 0x00000040030c7824 */ /* 0x000fe200078e020a */
[----:B------:R-:W-:Y:S01]  /*0570*/  SGXT.U32 R8, R8, 0x1 ;  /* 0x000000010808781a */ /* 0x000fe20000000000 */
[----:B------:R-:W-:Y:S06]  /*0580*/  @!P0 BRA `(.L_x_0) ;  /* 0x00000044000c8947 */ /* 0x000fec0003800000 */
[----:B------:R-:W-:Y:S01]  /*0590*/  IABS R15, R20 ;  /* 0x00000014000f7213 */ /* 0x000fe20000000000 */
[C---:B------:R-:W-:Y:S01]  /*05a0*/  VIADD R7, R11.reuse, 0xf ;  /* 0x0000000f0b077836 */ /* 0x040fe20000000000 */
[----:B------:R-:W-:Y:S01]  /*05b0*/  IABS R27, R21 ;  /* 0x00000015001b7213 */ /* 0x000fe20000000000 */
[C---:B------:R-:W-:Y:S01]  /*05c0*/  VIADD R32, R11.reuse, 0xc ;  /* 0x0000000c0b207836 */ /* 0x040fe20000000000 */
[----:B------:R-:W0:Y:S01]  /*05d0*/  I2F.RP R6, R15 ;  /* 0x0000000f00067306 */ /* 0x000e220000209400 */
[----:B------:R-:W-:Y:S01]  /*05e0*/  VIADD R33, R11, 0xb ;  /* 0x0000000b0b217836 */ /* 0x000fe20000000000 */
[----:B------:R-:W-:Y:S01]  /*05f0*/  ISETP.GE.AND P4, PT, R7, RZ, PT ;  /* 0x000000ff0700720c */ /* 0x000fe20003f86270 */
[C---:B------:R-:W-:Y:S01]  /*0600*/  VIADD R34, R11.reuse, 0xa ;  /* 0x0000000a0b227836 */ /* 0x040fe20000000000 */
[----:B------:R-:W-:Y:S01]  /*0610*/  IABS R17, R32 ;  /* 0x0000002000117213 */ /* 0x000fe20000000000 */
[C---:B------:R-:W-:Y:S01]  /*0620*/  VIADD R36, R11.reuse, 0x8 ;  /* 0x000000080b247836 */ /* 0x040fe20000000000 */
[----:B------:R-:W-:Y:S01]  /*0630*/  IABS R19, R33 ;  /* 0x0000002100137213 */ /* 0x000fe20000000000 */
[C---:B------:R-:W-:Y:S01]  /*0640*/  VIADD R35, R11.reuse, 0x9 ;  /* 0x000000090b237836 */ /* 0x040fe20000000000 */
[----:B------:R-:W1:Y:S01]  /*0650*/  I2F.RP R9, R27 ;  /* 0x0000001b00097306 */ /* 0x000e620000209400 */
[----:B------:R-:W-:Y:S01]  /*0660*/  ISETP.GE.AND P2, PT, R12, RZ, PT ;  /* 0x000000ff0c00720c */ /* 0x000fe20003f46270 */
[C---:B------:R-:W-:Y:S01]  /*0670*/  VIADD R37, R11.reuse, 0x7 ;  /* 0x000000070b257836 */ /* 0x040fe20000000000 */
[----:B------:R-:W-:Y:S01]  /*0680*/  IABS R23, R34 ;  /* 0x0000002200177213 */ /* 0x000fe20000000000 */
[C---:B------:R-:W-:Y:S01]  /*0690*/  VIADD R38, R11.reuse, 0x6 ;  /* 0x000000060b267836 */ /* 0x040fe20000000000 */
[----:B------:R-:W-:Y:S01]  /*06a0*/  IABS R25, R35 ;  /* 0x0000002300197213 */ /* 0x000fe20000000000 */
[C---:B------:R-:W-:Y:S01]  /*06b0*/  VIADD R39, R11.reuse, 0x5 ;  /* 0x000000050b277836 */ /* 0x040fe20000000000 */
[----:B------:R-:W-:Y:S01]  /*06c0*/  IABS R31, R11 ;  /* 0x0000000b001f7213 */ /* 0x000fe20000000000 */
[----:B0-----:R-:W0:Y:S01]  /*06d0*/  MUFU.RCP R6, R6 ;  /* 0x0000000600067308 */ /* 0x001e220000001000 */
[C---:B------:R-:W-:Y:S01]  /*06e0*/  VIADD R40, R11.reuse, 0x4 ;  /* 0x000000040b287836 */ /* 0x040fe20000000000 */
[----:B------:R-:W-:Y:S01]  /*06f0*/  ULDC UR4, c[0x0][0x240] ;  /* 0x0000900000047ab9 */ /* 0x000fe20000000800 */
[C---:B------:R-:W-:Y:S01]  /*0700*/  VIADD R41, R11.reuse, 0x3 ;  /* 0x000000030b297836 */ /* 0x040fe20000000000 */
[----:B------:R-:W-:Y:S01]  /*0710*/  USHF.R.U32.HI UR8, URZ, 0x4, UR12 ;  /* 0x000000043f087899 */ /* 0x000fe2000801160c */
[C---:B------:R-:W-:Y:S01]  /*0720*/  VIADD R42, R11.reuse, 0x2 ;  /* 0x000000020b2a7836 */ /* 0x040fe20000000000 */
[----:B------:R-:W-:Y:S01]  /*0730*/  UIADD3 UR9, UR12, 0x2000, URZ ;  /* 0x000020000c097890 */ /* 0x000fe2000fffe03f */
[C---:B------:R-:W-:Y:S01]  /*0740*/  VIADD R43, R11.reuse, 0x1 ;  /* 0x000000010b2b7836 */ /* 0x040fe20000000000 */
[----:B-1----:R-:W1:Y:S01]  /*0750*/  MUFU.RCP R9, R9 ;  /* 0x0000000900097308 */ /* 0x002e620000001000 */
[----:B------:R-:W-:Y:S01]  /*0760*/  USHF.R.S32.HI UR7, URZ, 0x1f, UR6 ;  /* 0x0000001f3f077899 */ /* 0x000fe20008011406 */
[----:B------:R-:W-:Y:S01]  /*0770*/  IABS R28, R42 ;  /* 0x0000002a001c7213 */ /* 0x000fe20000000000 */
[----:B------:R-:W-:Y:S01]  /*0780*/  USGXT.U32 UR8, UR8, 0xe ;  /* 0x0000000e0808789a */ /* 0x000fe20008000000 */
[----:B------:R-:W-:Y:S01]  /*0790*/  IABS R29, R43 ;  /* 0x0000002b001d7213 */ /* 0x000fe20000000000 */
[----:B------:R-:W-:Y:S01]  /*07a0*/  USHF.R.U32.HI UR9, URZ, 0x4, UR9 ;  /* 0x000000043f097899 */ /* 0x000fe20008011609 */
[C---:B------:R-:W-:Y:S01]  /*07b0*/  LOP3.LUT R44, R8.reuse, 0x5c, RZ, 0xfc, !PT ;  /* 0x0000005c082c7812 */ /* 0x040fe200078efcff */
[----:B------:R-:W-:Y:S01]  /*07c0*/  ULEA.HI UR7, UR7, UR6, URZ, 0x7 ;  /* 0x0000000607077291 */ /* 0x000fe2000f8f383f */
[----:B------:R-:W-:Y:S01]  /*07d0*/  LOP3.LUT R45, R8, 0x5a, RZ, 0xfc, !PT ;  /* 0x0000005a082d7812 */ /* 0x000fe200078efcff */
[----:B0-----:R-:W-:Y:S01]  /*07e0*/  VIADD R2, R6, 0xffffffe ;  /* 0x0ffffffe06027836 */ /* 0x001fe20000000000 */
[----:B------:R-:W-:Y:S01]  /*07f0*/  UIADD3 UR6, UP0, UR8, 0x2, URZ ;  /* 0x0000000208067890 */ /* 0x000fe2000ff1e03f */
[----:B------:R-:W-:Y:S01]  /*0800*/  VIADD R6, R11, 0xe ;  /* 0x0000000e0b067836 */ /* 0x000fe20000000000 */
[----:B------:R-:W-:Y:S01]  /*0810*/  USGXT.U32 UR10, UR9, 0xe ;  /* 0x0000000e090a789a */ /* 0x000fe20008000000 */
[----:B------:R0:W2:Y:S01]  /*0820*/  F2I.FTZ.U32.TRUNC.NTZ R3, R2 ;  /* 0x0000000200037305 */ /* 0x0000a2000021f000 */
[----:B------:R-:W-:Y:S01]  /*0830*/  LOP3.LUT R46, R8, 0x58, RZ, 0xfc, !PT ;  /* 0x00000058082e7812 */ /* 0x000fe200078efcff */
[----:B------:R-:W-:Y:S01]  /*0840*/  ULDC UR11, c[0x0][0x23c] ;  /* 0x00008f00000b7ab9 */ /* 0x000fe20000000800 */
[----:B------:R-:W-:Y:S01]  /*0850*/  ISETP.GE.AND P5, PT, R6, RZ, PT ;  /* 0x000000ff0600720c */ /* 0x000fe20003fa6270 */
[----:B-1----:R-:W-:Y:S01]  /*0860*/  VIADD R4, R9, 0xffffffe ;  /* 0x0ffffffe09047836 */ /* 0x002fe20000000000 */
[C---:B------:R-:W-:Y:S01]  /*0870*/  LOP3.LUT R47, R8.reuse, 0x56, RZ, 0xfc, !PT ;  /* 0x00000056082f7812 */ /* 0x040fe200078efcff */
[----:B------:R-:W-:Y:S01]  /*0880*/  USHF.R.S32.HI UR13, URZ, 0x7, UR7 ;  /* 0x000000073f0d7899 */ /* 0x000fe20008011407 */
[C---:B------:R-:W-:Y:S01]  /*0890*/  LOP3.LUT R48, R8.reuse, 0x54, RZ, 0xfc, !PT ;  /* 0x0000005408307812 */ /* 0x040fe200078efcff */
[----:B------:R1:W3:Y:S01]  /*08a0*/  F2I.FTZ.U32.TRUNC.NTZ R5, R4 ;  /* 0x0000000400057305 */ /* 0x0002e2000021f000 */
[----:B0-----:R-:W-:Y:S01]  /*08b0*/  IMAD.MOV.U32 R2, RZ, RZ, RZ ;  /* 0x000000ffff027224 */ /* 0x001fe200078e00ff */
[C---:B------:R-:W-:Y:S01]  /*08c0*/  LOP3.LUT R49, R8.reuse, 0x52, RZ, 0xfc, !PT ;  /* 0x0000005208317812 */ /* 0x040fe200078efcff */
[----:B------:R-:W-:Y:S01]  /*08d0*/  ULDC UR22, c[0x0][0x238] ;  /* 0x00008e0000167ab9 */ /* 0x000fe20000000800 */
[C---:B------:R-:W-:Y:S01]  /*08e0*/  LOP3.LUT R50, R8.reuse, 0x50, RZ, 0xfc, !PT ;  /* 0x0000005008327812 */ /* 0x040fe200078efcff */
[----:B------:R-:W-:Y:S01]  /*08f0*/  USHF.L.U32 UR53, UR22, 0x7, URZ ;  /* 0x0000000716357899 */ /* 0x000fe2000800063f */
[C---:B------:R-:W-:Y:S01]  /*0900*/  LOP3.LUT R51, R8.reuse, 0x4e, RZ, 0xfc, !PT ;  /* 0x0000004e08337812 */ /* 0x040fe200078efcff */
[----:B--2---:R-:W-:Y:S01]  /*0910*/  IMAD.MOV R14, RZ, RZ, -R3 ;  /* 0x000000ffff0e7224 */ /* 0x004fe200078e0a03 */
[C---:B------:R-:W-:Y:S01]  /*0920*/  LOP3.LUT R52, R8.reuse, 0x4c, RZ, 0xfc, !PT ;  /* 0x0000004c08347812 */ /* 0x040fe200078efcff */
[----:B-1----:R-:W-:Y:S01]  /*0930*/  IMAD.MOV.U32 R4, RZ, RZ, RZ ;  /* 0x000000ffff047224 */ /* 0x002fe200078e00ff */
[----:B------:R-:W-:Y:S01]  /*0940*/  LOP3.LUT R53, R8, 0x4a, RZ, 0xfc, !PT ;  /* 0x0000004a08357812 */ /* 0x000fe200078efcff */
[----:B------:R-:W-:Y:S01]  /*0950*/  IMAD R13, R14, R15, RZ ;  /* 0x0000000f0e0d7224 */ /* 0x000fe200078e02ff */
[----:B------:R-:W-:Y:S01]  /*0960*/  IABS R14, R12 ;  /* 0x0000000c000e7213 */ /* 0x000fe20000000000 */
[----:B------:R-:W-:Y:S01]  /*0970*/  IMAD R44, R44, UR22, RZ ;  /* 0x000000162c2c7c24 */ /* 0x000fe2000f8e02ff */
[C---:B------:R-:W-:Y:S01]  /*0980*/  LOP3.LUT R54, R8.reuse, 0x48, RZ, 0xfc, !PT ;  /* 0x0000004808367812 */ /* 0x040fe200078efcff */
[----:B---3--:R-:W-:Y:S01]  /*0990*/  IMAD.MOV R16, RZ, RZ, -R5 ;  /* 0x000000ffff107224 */ /* 0x008fe200078e0a05 */
[----:B------:R-:W-:Y:S01]  /*09a0*/  LOP3.LUT R55, R8, 0x46, RZ, 0xfc, !PT ;  /* 0x0000004608377812 */ /* 0x000fe200078efcff */
[----:B------:R-:W-:Y:S01]  /*09b0*/  IMAD.HI.U32 R3, R3, R13, R2 ;  /* 0x0000000d03037227 */ /* 0x000fe200078e0002 */
[----:B------:R-:W-:Y:S01]  /*09c0*/  IABS R2, R7 ;  /* 0x0000000700027213 */ /* 0x000fe20000000000 */
[----:B------:R-:W-:Y:S01]  /*09d0*/  USHF.L.U32 UR52, UR11, 0x7, URZ ;  /* 0x000000070b347899 */ /* 0x000fe2000800063f */
[----:B------:R-:W-:Y:S01]  /*09e0*/  IABS R13, R6 ;  /* 0x00000006000d7213 */ /* 0x000fe20000000000 */
[----:B------:R-:W-:Y:S01]  /*09f0*/  IMAD R9, R16, R27, RZ ;  /* 0x0000001b10097224 */ /* 0x000fe200078e02ff */
[C---:B------:R-:W-:Y:S01]  /*0a00*/  LOP3.LUT R56, R8.reuse, 0x44, RZ, 0xfc, !PT ;  /* 0x0000004408387812 */ /* 0x040fe200078efcff */
[----:B------:R-:W-:Y:S01]  /*0a10*/  IMAD.HI.U32 R3, R3, R14, RZ ;  /* 0x0000000e03037227 */ /* 0x000fe200078e00ff */
[C---:B------:R-:W-:Y:S01]  /*0a20*/  LOP3.LUT R57, R8.reuse, 0x42, RZ, 0xfc, !PT ;  /* 0x0000004208397812 */ /* 0x040fe200078efcff */
[----:B------:R-:W-:Y:S01]  /*0a30*/  ULDC UR54, c[0x0][0x230] ;  /* 0x00008c0000367ab9 */ /* 0x000fe20000000800 */
[C---:B------:R-:W-:Y:S01]  /*0a40*/  LOP3.LUT R58, R8.reuse, 0x40, RZ, 0xfc, !PT ;  /* 0x00000040083a7812 */ /* 0x040fe200078efcff */
[----:B------:R-:W-:Y:S01]  /*0a50*/  IMAD.HI.U32 R4, R5, R9, R4 ;  /* 0x0000000905047227 */ /* 0x000fe200078e0004 */
[----:B------:R-:W-:-:S02]  /*0a60*/  LOP3.LUT R59, R8, 0x3e, RZ, 0xfc, !PT ;  /* 0x0000003e083b7812 */ /* 0x000fc400078efcff */
[C---:B------:R-:W-:Y:S01]  /*0a70*/  LOP3.LUT R60, R8.reuse, 0x3c, RZ, 0xfc, !PT ;  /* 0x0000003c083c7812 */ /* 0x040fe200078efcff */
[----:B------:R-:W-:Y:S01]  /*0a80*/  IMAD.MOV.U32 R9, RZ, RZ, R2 ;  /* 0x000000ffff097224 */ /* 0x000fe200078e0002 */
[C---:B------:R-:W-:Y:S01]  /*0a90*/  LOP3.LUT R61, R8.reuse, 0x3a, RZ, 0xfc, !PT ;  /* 0x0000003a083d7812 */ /* 0x040fe200078efcff */
[----:B------:R-:W-:Y:S01]  /*0aa0*/  IMAD.MOV R3, RZ, RZ, -R3 ;  /* 0x000000ffff037224 */ /* 0x000fe200078e0a03 */
[----:B------:R-:W-:Y:S01]  /*0ab0*/  LOP3.LUT R62, R8, 0x38, RZ, 0xfc, !PT ;  /* 0x00000038083e7812 */ /* 0x000fe200078efcff */
[----:B------:R-:W-:Y:S01]  /*0ac0*/  IMAD.HI.U32 R2, R4, R9, RZ ;  /* 0x0000000904027227 */ /* 0x000fe200078e00ff */
[C---:B------:R-:W-:Y:S02]  /*0ad0*/  LOP3.LUT R63, R8.reuse, 0x36, RZ, 0xfc, !PT ;  /* 0x00000036083f7812 */ /* 0x040fe400078efcff */
[C---:B------:R-:W-:Y:S01]  /*0ae0*/  LOP3.LUT R64, R8.reuse, 0x34, RZ, 0xfc, !PT ;  /* 0x0000003408407812 */ /* 0x040fe200078efcff */
[----:B------:R-:W-:Y:S01]  /*0af0*/  IMAD.MOV R16, RZ, RZ, -R2 ;  /* 0x000000ffff107224 */ /* 0x000fe200078e0a02 */
[C---:B------:R-:W-:Y:S01]  /*0b00*/  LOP3.LUT R65, R8.reuse, 0x32, RZ, 0xfc, !PT ;  /* 0x0000003208417812 */ /* 0x040fe200078efcff */
[----:B------:R-:W-:Y:S01]  /*0b10*/  IMAD R2, R15, R3, R14 ;  /* 0x000000030f027224 */ /* 0x000fe200078e020e */
[C---:B------:R-:W-:Y:S01]  /*0b20*/  LOP3.LUT R66, R8.reuse, 0x30, RZ, 0xfc, !PT ;  /* 0x0000003008427812 */ /* 0x040fe200078efcff */
[----:B------:R-:W-:Y:S01]  /*0b30*/  VIADD R6, R11, 0xd ;  /* 0x0000000d0b067836 */ /* 0x000fe20000000000 */
[----:B------:R-:W-:Y:S01]  /*0b40*/  LOP3.LUT R67, R8, 0x2e, RZ, 0xfc, !PT ;  /* 0x0000002e08437812 */ /* 0x000fe200078efcff */
[----:B------:R-:W-:Y:S01]  /*0b50*/  IMAD.HI.U32 R5, R4, R13, RZ ;  /* 0x0000000d04057227 */ /* 0x000fe200078e00ff */
[----:B------:R-:W-:-:S02]  /*0b60*/  ISETP.GT.U32.AND P1, PT, R15, R2, PT ;  /* 0x000000020f00720c */ /* 0x000fc40003f24070 */
[----:B------:R-:W-:Y:S01]  /*0b70*/  ISETP.GE.AND P0, PT, R6, RZ, PT ;  /* 0x000000ff0600720c */ /* 0x000fe20003f06270 */
[----:B------:R-:W-:Y:S01]  /*0b80*/  IMAD R3, R27, R16, R9 ;  /* 0x000000101b037224 */ /* 0x000fe200078e0209 */
[----:B------:R-:W-:Y:S01]  /*0b90*/  IABS R16, R6 ;  /* 0x0000000600107213 */ /* 0x000fe20000000000 */
[----:B------:R-:W-:Y:S01]  /*0ba0*/  IMAD.MOV R18, RZ, RZ, -R5 ;  /* 0x000000ffff127224 */ /* 0x000fe200078e0a05 */
[----:B------:R-:W-:Y:S01]  /*0bb0*/  LOP3.LUT R68, R8, 0x2c, RZ, 0xfc, !PT ;  /* 0x0000002c08447812 */ /* 0x000fe200078efcff */
[----:B------:R-:W-:Y:S01]  /*0bc0*/  IMAD.HI.U32 R7, R4, R17, RZ ;  /* 0x0000001104077227 */ /* 0x000fe200078e00ff */
[C---:B------:R-:W-:Y:S02]  /*0bd0*/  LOP3.LUT R69, R8.reuse, 0x2a, RZ, 0xfc, !PT ;  /* 0x0000002a08457812 */ /* 0x040fe400078efcff */
[----:B------:R-:W-:Y:S01]  /*0be0*/  LOP3.LUT R70, R8, 0x28, RZ, 0xfc, !PT ;  /* 0x0000002808467812 */ /* 0x000fe200078efcff */
[----:B------:R-:W-:Y:S01]  /*0bf0*/  IMAD.HI.U32 R9, R4, R19, RZ ;  /* 0x0000001304097227 */ /* 0x000fe200078e00ff */
[----:B------:R-:W-:-:S02]  /*0c00*/  LOP3.LUT R71, R8, 0x26, RZ, 0xfc, !PT ;  /* 0x0000002608477812 */ /* 0x000fc400078efcff */
[----:B------:R-:W-:Y:S01]  /*0c10*/  LOP3.LUT R72, R8, 0x24, RZ, 0xfc, !PT ;  /* 0x0000002408487812 */ /* 0x000fe200078efcff */
[----:B------:R-:W-:Y:S01]  /*0c20*/  @!P1 IMAD.IADD R2, R2, 0x1, -R15 ;  /* 0x0000000102029824 */ /* 0x000fe200078e0a0f */
[----:B------:R-:W-:Y:S01]  /*0c30*/  LOP3.LUT R73, R8, 0x22, RZ, 0xfc, !PT ;  /* 0x0000002208497812 */ /* 0x000fe200078efcff */
[----:B------:R-:W-:Y:S01]  /*0c40*/  IMAD.HI.U32 R6, R4, R16, RZ ;  /* 0x0000001004067227 */ /* 0x000fe200078e00ff */
[C---:B------:R-:W-:Y:S02]  /*0c50*/  LOP3.LUT R74, R8.reuse, 0x20, RZ, 0xfc, !PT ;  /* 0x00000020084a7812 */ /* 0x040fe400078efcff */
[----:B------:R-:W-:Y:S01]  /*0c60*/  ISETP.GT.U32.AND P1, PT, R15, R2, PT ;  /* 0x000000020f00720c */ /* 0x000fe20003f24070 */
[C---:B------:R-:W-:Y:S01]  /*0c70*/  IMAD R5, R27.reuse, R18, R13 ;  /* 0x000000121b057224 */ /* 0x040fe200078e020d */
[C---:B------:R-:W-:Y:S01]  /*0c80*/  LOP3.LUT R75, R8.reuse, 0x1e, RZ, 0xfc, !PT ;  /* 0x0000001e084b7812 */ /* 0x040fe200078efcff */
[----:B------:R-:W-:Y:S01]  /*0c90*/  IMAD.MOV R18, RZ, RZ, -R7 ;  /* 0x000000ffff127224 */ /* 0x000fe200078e0a07 */
[C---:B------:R-:W-:Y:S01]  /*0ca0*/  LOP3.LUT R76, R8.reuse, 0x1c, RZ, 0xfc, !PT ;  /* 0x0000001c084c7812 */ /* 0x040fe200078efcff */
[----:B------:R-:W-:Y:S01]  /*0cb0*/  IMAD.MOV R22, RZ, RZ, -R9 ;  /* 0x000000ffff167224 */ /* 0x000fe200078e0a09 */
[C---:B------:R-:W-:Y:S01]  /*0cc0*/  ISETP.GT.U32.AND P6, PT, R27.reuse, R5, PT ;  /* 0x000000051b00720c */ /* 0x040fe20003fc4070 */
[----:B------:R-:W-:Y:S01]  /*0cd0*/  IMAD.MOV R6, RZ, RZ, -R6 ;  /* 0x000000ffff067224 */ /* 0x000fe200078e0a06 */
[C---:B------:R-:W-:Y:S01]  /*0ce0*/  LOP3.LUT R77, R8.reuse, 0x1a, RZ, 0xfc, !PT ;  /* 0x0000001a084d7812 */ /* 0x040fe200078efcff */
[C---:B------:R-:W-:Y:S01]  /*0cf0*/  IMAD R7, R27.reuse, R18, R17 ;  /* 0x000000121b077224 */ /* 0x040fe200078e0211 */
[----:B------:R-:W-:Y:S01]  /*0d00*/  LOP3.LUT R78, R8, 0x18, RZ, 0xfc, !PT ;  /* 0x00000018084e7812 */ /* 0x000fe200078efcff */
[C---:B------:R-:W-:Y:S01]  /*0d10*/  IMAD R9, R27.reuse, R22, R19 ;  /* 0x000000161b097224 */ /* 0x040fe200078e0213 */
[----:B------:R-:W-:Y:S01]  /*0d20*/  IABS R19, R36 ;  /* 0x0000002400137213 */ /* 0x000fe20000000000 */
[----:B------:R-:W-:Y:S01]  /*0d30*/  @!P1 IMAD.IADD R2, R2, 0x1, -R15 ;  /* 0x0000000102029824 */ /* 0x000fe200078e0a0f */
[----:B------:R-:W-:Y:S01]  /*0d40*/  ISETP.NE.AND P1, PT, R20, RZ, PT ;  /* 0x000000ff1400720c */ /* 0x000fe20003f25270 */
[C---:B------:R-:W-:Y:S01]  /*0d50*/  IMAD R6, R27.reuse, R6, R16 ;  /* 0x000000061b067224 */ /* 0x040fe200078e0210 */
[C---:B------:R-:W-:Y:S01]  /*0d60*/  ISETP.GT.U32.AND P3, PT, R27.reuse, R7, PT ;  /* 0x000000071b00720c */ /* 0x040fe20003f64070 */
[----:B------:R-:W-:Y:S01]  /*0d70*/  @!P2 IMAD.MOV R2, RZ, RZ, -R2 ;  /* 0x000000ffff02a224 */ /* 0x000fe200078e0a02 */
[----:B------:R-:W-:Y:S01]  /*0d80*/  LOP3.LUT R79, R8, 0x16, RZ, 0xfc, !PT ;  /* 0x00000016084f7812 */ /* 0x000fe200078efcff */
[----:B------:R-:W-:Y:S01]  /*0d90*/  IMAD.HI.U32 R13, R4, R23, RZ ;  /* 0x00000017040d7227 */ /* 0x000fe200078e00ff */
[----:B------:R-:W-:-:S02]  /*0da0*/  ISETP.GT.U32.AND P2, PT, R27, R6, PT ;  /* 0x000000061b00720c */ /* 0x000fc40003f44070 */
[----:B------:R-:W-:Y:S01]  /*0db0*/  LOP3.LUT R80, R8, 0x14, RZ, 0xfc, !PT ;  /* 0x0000001408507812 */ /* 0x000fe200078efcff */
[----:B------:R-:W-:Y:S01]  /*0dc0*/  IMAD.HI.U32 R15, R4, R19, RZ ;  /* 0x00000013040f7227 */ /* 0x000fe200078e00ff */
[C---:B------:R-:W-:Y:S02]  /*0dd0*/  LOP3.LUT R81, R8.reuse, 0x12, RZ, 0xfc, !PT ;  /* 0x0000001208517812 */ /* 0x040fe400078efcff */
[----:B------:R-:W-:Y:S01]  /*0de0*/  LOP3.LUT R82, R8, 0x10, RZ, 0xfc, !PT ;  /* 0x0000001008527812 */ /* 0x000fe200078efcff */
[----:B------:R-:W-:Y:S01]  /*0df0*/  IMAD.HI.U32 R14, R4, R25, RZ ;  /* 0x00000019040e7227 */ /* 0x000fe200078e00ff */
[----:B------:R-:W-:Y:S02]  /*0e00*/  @!P1 LOP3.LUT R2, RZ, R20, RZ, 0x33, !PT ;  /* 0x00000014ff029212 */ /* 0x000fe400078e33ff */
[C---:B------:R-:W-:Y:S01]  /*0e10*/  ISETP.GT.U32.AND P1, PT, R27.reuse, R3, PT ;  /* 0x000000031b00720c */ /* 0x040fe20003f24070 */
[----:B------:R-:W-:Y:S01]  /*0e20*/  IMAD.MOV R24, RZ, RZ, -R13 ;  /* 0x000000ffff187224 */ /* 0x000fe200078e0a0d */
[C---:B------:R-:W-:Y:S01]  /*0e30*/  LOP3.LUT R83, R8.reuse, 0xe, RZ, 0xfc, !PT ;  /* 0x0000000e08537812 */ /* 0x040fe200078efcff */
[----:B------:R-:W-:Y:S01]  /*0e40*/  IMAD.MOV R22, RZ, RZ, -R15 ;  /* 0x000000ffff167224 */ /* 0x000fe200078e0a0f */
[C---:B------:R-:W-:Y:S01]  /*0e50*/  LOP3.LUT R84, R8.reuse, 0xc, RZ, 0xfc, !PT ;  /* 0x0000000c08547812 */ /* 0x040fe200078efcff */
[----:B------:R-:W-:Y:S01]  /*0e60*/  IMAD.MOV R14, RZ, RZ, -R14 ;  /* 0x000000ffff0e7224 */ /* 0x000fe200078e0a0e */
[----:B------:R-:W-:Y:S01]  /*0e70*/  LOP3.LUT R85, R8, 0xa, RZ, 0xfc, !PT ;  /* 0x0000000a08557812 */ /* 0x000fe200078efcff */
[C---:B------:R-:W-:Y:S01]  /*0e80*/  IMAD R13, R27.reuse, R24, R23 ;  /* 0x000000181b0d7224 */ /* 0x040fe200078e0217 */
[----:B------:R-:W-:Y:S01]  /*0e90*/  IABS R23, R37 ;  /* 0x0000002500177213 */ /* 0x000fe20000000000 */
[C---:B------:R-:W-:Y:S01]  /*0ea0*/  IMAD R15, R27.reuse, R22, R19 ;  /* 0x000000161b0f7224 */ /* 0x040fe200078e0213 */
[----:B------:R-:W-:Y:S01]  /*0eb0*/  IABS R24, R38 ;  /* 0x0000002600187213 */ /* 0x000fe20000000000 */
[----:B------:R-:W-:Y:S01]  /*0ec0*/  IMAD R14, R27, R14, R25 ;  /* 0x0000000e1b0e7224 */ /* 0x000fe200078e0219 */
[----:B------:R-:W-:Y:S01]  /*0ed0*/  IABS R25, R39 ;  /* 0x0000002700197213 */ /* 0x000fe20000000000 */
[--C-:B------:R-:W-:Y:S01]  /*0ee0*/  @!P6 IMAD.IADD R5, R5, 0x1, -R27.reuse ;  /* 0x000000010505e824 */ /* 0x100fe200078e0a1b */
[----:B------:R-:W-:Y:S01]  /*0ef0*/  ISETP.GT.U32.AND P6, PT, R27, R13, PT ;  /* 0x0000000d1b00720c */ /* 0x000fe20003fc4070 */
[--C-:B------:R-:W-:Y:S01]  /*0f00*/  @!P3 IMAD.IADD R7, R7, 0x1, -R27.reuse ;  /* 0x000000010707b824 */ /* 0x100fe200078e0a1b */
[C---:B------:R-:W-:Y:S01]  /*0f10*/  ISETP.GT.U32.AND P3, PT, R27.reuse, R15, PT ;  /* 0x0000000f1b00720c */ /* 0x040fe20003f64070 */
[--C-:B------:R-:W-:Y:S01]  /*0f20*/  @!P2 IMAD.IADD R6, R6, 0x1, -R27.reuse ;  /* 0x000000010606a824 */ /* 0x100fe200078e0a1b */
[----:B------:R-:W-:Y:S01]  /*0f30*/  ISETP.GT.U32.AND P2, PT, R27, R14, PT ;  /* 0x0000000e1b00720c */ /* 0x000fe20003f44070 */
[----:B------:R-:W-:Y:S01]  /*0f40*/  @!P1 IMAD.IADD R3, R3, 0x1, -R27 ;  /* 0x0000000103039824 */ /* 0x000fe200078e0a1b */
[----:B------:R-:W-:Y:S01]  /*0f50*/  ISETP.GT.U32.AND P1, PT, R27, R9, PT ;  /* 0x000000091b00720c */ /* 0x000fe20003f24070 */
[----:B------:R-:W-:Y:S01]  /*0f60*/  IMAD.HI.U32 R16, R4, R23, RZ ;  /* 0x0000001704107227 */ /* 0x000fe200078e00ff */
[----:B------:R-:W-:-:S02]  /*0f70*/  LOP3.LUT R88, R8, 0x8, RZ, 0xfc, !PT ;  /* 0x0000000808587812 */ /* 0x000fc400078efcff */
[----:B------:R-:W-:Y:S01]  /*0f80*/  LOP3.LUT R89, R8, 0x6, RZ, 0xfc, !PT ;  /* 0x0000000608597812 */ /* 0x000fe200078efcff */
[----:B------:R-:W-:Y:S02]  /*0f90*/  IMAD.MOV R16, RZ, RZ, -R16 ;  /* 0x000000ffff107224 */ /* 0x000fe400078e0a10 */
[----:B------:R-:W-:Y:S01]  /*0fa0*/  @!P6 IMAD.IADD R13, R13, 0x1, -R27 ;  /* 0x000000010d0de824 */ /* 0x000fe200078e0a1b */
[C---:B------:R-:W-:Y:S01]  /*0fb0*/  ISETP.GT.U32.AND P6, PT, R27.reuse, R3, PT ;  /* 0x000000031b00720c */ /* 0x040fe20003fc4070 */
[----:B------:R-:W-:Y:S02]  /*0fc0*/  IMAD R16, R27, R16, R23 ;  /* 0x000000101b107224 */ /* 0x000fe400078e0217 */
[--C-:B------:R-:W-:Y:S01]  /*0fd0*/  @!P3 IMAD.IADD R15, R15, 0x1, -R27.reuse ;  /* 0x000000010f0fb824 */ /* 0x100fe200078e0a1b */
[C---:B------:R-:W-:Y:S01]  /*0fe0*/  ISETP.GT.U32.AND P3, PT, R27.reuse, R6, PT ;  /* 0x000000061b00720c */ /* 0x040fe20003f64070 */
[--C-:B------:R-:W-:Y:S01]  /*0ff0*/  @!P2 IMAD.IADD R14, R14, 0x1, -R27.reuse ;  /* 0x000000010e0ea824 */ /* 0x100fe200078e0a1b */
[----:B------:R-:W-:Y:S01]  /*1000*/  ISETP.GT.U32.AND P2, PT, R27, R5, PT ;  /* 0x000000051b00720c */ /* 0x000fe20003f44070 */
[----:B------:R-:W-:Y:S01]  /*1010*/  @!P1 IMAD.IADD R9, R9, 0x1, -R27 ;  /* 0x0000000109099824 */ /* 0x000fe200078e0a1b */
[----:B------:R-:W-:Y:S01]  /*1020*/  ISETP.GT.U32.AND P1, PT, R27, R16, PT ;  /* 0x000000101b00720c */ /* 0x000fe20003f24070 */
[----:B------:R-:W-:-:S04]  /*1030*/  IMAD.HI.U32 R17, R4, R24, RZ ;  /* 0x0000001804117227 */ /* 0x000fc800078e00ff */
[----:B------:R-:W-:-:S04]  /*1040*/  IMAD.HI.U32 R18, R4, R25, RZ ;  /* 0x0000001904127227 */ /* 0x000fc800078e00ff */
[----:B------:R-:W-:Y:S02]  /*1050*/  IMAD.MOV R17, RZ, RZ, -R17 ;  /* 0x000000ffff117224 */ /* 0x000fe400078e0a11 */
[----:B------:R-:W-:Y:S02]  /*1060*/  IMAD.MOV R26, RZ, RZ, -R18 ;  /* 0x000000ffff1a7224 */ /* 0x000fe400078e0a12 */
[C---:B------:R-:W-:Y:S01]  /*1070*/  IMAD R18, R27.reuse, R17, R24 ;  /* 0x000000111b127224 */ /* 0x040fe200078e0218 */
[----:B------:R-:W-:Y:S01]  /*1080*/  IABS R24, R40 ;  /* 0x0000002800187213 */ /* 0x000fe20000000000 */
[----:B------:R-:W-:Y:S01]  /*1090*/  IMAD R22, R27, R26, R25 ;  /* 0x0000001a1b167224 */ /* 0x000fe200078e0219 */
[----:B------:R-:W-:Y:S01]  /*10a0*/  IABS R25, R41 ;  /* 0x0000002900197213 */ /* 0x000fe20000000000 */
[--C-:B------:R-:W-:Y:S02]  /*10b0*/  @!P6 IMAD.IADD R3, R3, 0x1, -R27.reuse ;  /* 0x000000010303e824 */ /* 0x100fe400078e0a1b */
[--C-:B------:R-:W-:Y:S01]  /*10c0*/  @!P3 IMAD.IADD R6, R6, 0x1, -R27.reuse ;  /* 0x000000010606b824 */ /* 0x100fe200078e0a1b */
[----:B------:R-:W-:Y:S01]  /*10d0*/  ISETP.GT.U32.AND P3, PT, R27, R13, PT ;  /* 0x0000000d1b00720c */ /* 0x000fe20003f64070 */
[--C-:B------:R-:W-:Y:S01]  /*10e0*/  @!P2 IMAD.IADD R5, R5, 0x1, -R27.reuse ;  /* 0x000000010505a824 */ /* 0x100fe200078e0a1b */
[C---:B------:R-:W-:Y:S01]  /*10f0*/  ISETP.GT.U32.AND P2, PT, R27.reuse, R9, PT ;  /* 0x000000091b00720c */ /* 0x040fe20003f44070 */
[----:B------:R-:W-:Y:S01]  /*1100*/  @!P1 IMAD.IADD R16, R16, 0x1, -R27 ;  /* 0x0000000110109824 */ /* 0x000fe200078e0a1b */
[C---:B------:R-:W-:Y:S01]  /*1110*/  ISETP.GT.U32.AND P1, PT, R27.reuse, R7, PT ;  /* 0x000000071b00720c */ /* 0x040fe20003f24070 */
[----:B------:R-:W-:Y:S01]  /*1120*/  @!P4 IMAD.MOV R3, RZ, RZ, -R3 ;  /* 0x000000ffff03c224 */ /* 0x000fe200078e0a03 */
[C---:B------:R-:W-:Y:S01]  /*1130*/  ISETP.GT.U32.AND P4, PT, R27.reuse, R14, PT ;  /* 0x0000000e1b00720c */ /* 0x040fe20003f84070 */
[----:B------:R-:W-:Y:S01]  /*1140*/  @!P0 IMAD.MOV R6, RZ, RZ, -R6 ;  /* 0x000000ffff068224 */ /* 0x000fe200078e0a06 */
[C---:B------:R-:W-:Y:S01]  /*1150*/  ISETP.GT.U32.AND P0, PT, R27.reuse, R18, PT ;  /* 0x000000121b00720c */ /* 0x040fe20003f04070 */
[----:B------:R-:W-:Y:S01]  /*1160*/  IMAD.HI.U32 R17, R4, R24, RZ ;  /* 0x0000001804117227 */ /* 0x000fe200078e00ff */
[----:B------:R-:W-:-:S03]  /*1170*/  ISETP.GT.U32.AND P6, PT, R27, R16, PT ;  /* 0x000000101b00720c */ /* 0x000fc60003fc4070 */
[----:B------:R-:W-:-:S04]  /*1180*/  IMAD.HI.U32 R19, R4, R25, RZ ;  /* 0x0000001904137227 */ /* 0x000fc800078e00ff */
[----:B------:R-:W-:Y:S01]  /*1190*/  @!P5 IMAD.MOV R5, RZ, RZ, -R5 ;  /* 0x000000ffff05d224 */ /* 0x000fe200078e0a05 */
[----:B------:R-:W-:Y:S01]  /*11a0*/  ISETP.GT.U32.AND P5, PT, R27, R15, PT ;  /* 0x0000000f1b00720c */ /* 0x000fe20003fa4070 */
[----:B------:R-:W-:-:S04]  /*11b0*/  IMAD.HI.U32 R20, R4, R28, RZ ;  /* 0x0000001c04147227 */ /* 0x000fc800078e00ff */
[----:B------:R-:W-:-:S04]  /*11c0*/  IMAD.HI.U32 R23, R4, R29, RZ ;  /* 0x0000001d04177227 */ /* 0x000fc800078e00ff */
[----:B------:R-:W-:Y:S02]  /*11d0*/  IMAD.MOV R17, RZ, RZ, -R17 ;  /* 0x000000ffff117224 */ /* 0x000fe400078e0a11 */
[----:B------:R-:W-:Y:S02]  /*11e0*/  IMAD.MOV R26, RZ, RZ, -R19 ;  /* 0x000000ffff1a7224 */ /* 0x000fe400078e0a13 */
[----:B------:R-:W-:Y:S02]  /*11f0*/  IMAD.MOV R19, RZ, RZ, -R20 ;  /* 0x000000ffff137224 */ /* 0x000fe400078e0a14 */
[----:B------:R-:W-:Y:S02]  /*1200*/  IMAD.MOV R30, RZ, RZ, -R23 ;  /* 0x000000ffff1e7224 */ /* 0x000fe400078e0a17 */
[C---:B------:R-:W-:Y:S02]  /*1210*/  IMAD R20, R27.reuse, R17, R24 ;  /* 0x000000111b147224 */ /* 0x040fe400078e0218 */
[----:B------:R-:W-:-:S02]  /*1220*/  IMAD R23, R27, R26, R25 ;  /* 0x0000001a1b177224 */ /* 0x000fc400078e0219 */
[C---:B------:R-:W-:Y:S02]  /*1230*/  IMAD R24, R27.reuse, R19, R28 ;  /* 0x000000131b187224 */ /* 0x040fe400078e021c */
[----:B------:R-:W-:Y:S02]  /*1240*/  IMAD R25, R27, R30, R29 ;  /* 0x0000001e1b197224 */ /* 0x000fe400078e021d */
[----:B------:R-:W-:-:S04]  /*1250*/  IMAD.HI.U32 R4, R4, R31, RZ ;  /* 0x0000001f04047227 */ /* 0x000fc800078e00ff */
[--C-:B------:R-:W-:Y:S01]  /*1260*/  @!P1 IMAD.IADD R7, R7, 0x1, -R27.reuse ;  /* 0x0000000107079824 */ /* 0x100fe200078e0a1b */
[----:B------:R-:W-:Y:S01]  /*1270*/  ISETP.GT.U32.AND P1, PT, R27, R22, PT ;  /* 0x000000161b00720c */ /* 0x000fe20003f24070 */
[--C-:B------:R-:W-:Y:S01]  /*1280*/  @!P2 IMAD.IADD R9, R9, 0x1, -R27.reuse ;  /* 0x000000010909a824 */ /* 0x100fe200078e0a1b */
[----:B------:R-:W-:Y:S01]  /*1290*/  ISETP.GT.U32.AND P2, PT, R27, R20, PT ;  /* 0x000000141b00720c */ /* 0x000fe20003f44070 */
[--C-:B------:R-:W-:Y:S01]  /*12a0*/  @!P3 IMAD.IADD R13, R13, 0x1, -R27.reuse ;  /* 0x000000010d0db824 */ /* 0x100fe200078e0a1b */
[C---:B------:R-:W-:Y:S01]  /*12b0*/  ISETP.GT.U32.AND P3, PT, R27.reuse, R23, PT ;  /* 0x000000171b00720c */ /* 0x040fe20003f64070 */
[--C-:B------:R-:W-:Y:S01]  /*12c0*/  @!P4 IMAD.IADD R14, R14, 0x1, -R27.reuse ;  /* 0x000000010e0ec824 */ /* 0x100fe200078e0a1b */
[----:B------:R-:W-:Y:S01]  /*12d0*/  ISETP.GT.U32.AND P4, PT, R27, R24, PT ;  /* 0x000000181b00720c */ /* 0x000fe20003f84070 */
[--C-:B------:R-:W-:Y:S01]  /*12e0*/  @!P0 IMAD.IADD R18, R18, 0x1, -R27.reuse ;  /* 0x0000000112128824 */ /* 0x100fe200078e0a1b */
[----:B------:R-:W-:Y:S01]  /*12f0*/  ISETP.GE.AND P0, PT, R32, RZ, PT ;  /* 0x000000ff2000720c */ /* 0x000fe20003f06270 */
[----:B------:R-:W-:Y:S01]  /*1300*/  @!P5 IMAD.IADD R15, R15, 0x1, -R27 ;  /* 0x000000010f0fd824 */ /* 0x000fe200078e0a1b */
[----:B------:R-:W-:Y:S01]  /*1310*/  ISETP.GT.U32.AND P5, PT, R27, R25, PT ;  /* 0x000000191b00720c */ /* 0x000fe20003fa4070 */
[----:B------:R-:W-:-:S02]  /*1320*/  IMAD.MOV R4, RZ, RZ, -R4 ;  /* 0x000000ffff047224 */ /* 0x000fc400078e0a04 */
[----:B------:R-:W-:Y:S02]  /*1330*/  @!P6 IMAD.IADD R16, R16, 0x1, -R27 ;  /* 0x000000011010e824 */ /* 0x000fe400078e0a1b */
[----:B------:R-:W-:Y:S01]  /*1340*/  IMAD R26, R27, R4, R31 ;  /* 0x000000041b1a7224 */ /* 0x000fe200078e021f */
[----:B------:R-:W-:Y:S01]  /*1350*/  LOP3.LUT R4, RZ, R21, RZ, 0x33, !PT ;  /* 0x00000015ff047212 */ /* 0x000fe200078e33ff */
[--C-:B------:R-:W-:Y:S01]  /*1360*/  @!P1 IMAD.IADD R22, R22, 0x1, -R27.reuse ;  /* 0x0000000116169824 */ /* 0x100fe200078e0a1b */
[----:B------:R-:W-:Y:S01]  /*1370*/  ISETP.GE.AND P1, PT, R33, RZ, PT ;  /* 0x000000ff2100720c */ /* 0x000fe20003f26270 */
[--C-:B------:R-:W-:Y:S01]  /*1380*/  @!P2 IMAD.IADD R20, R20, 0x1, -R27.reuse ;  /* 0x000000011414a824 */ /* 0x100fe200078e0a1b */
[----:B------:R-:W-:Y:S01]  /*1390*/  ISETP.GT.U32.AND P6, PT, R27, R26, PT ;  /* 0x0000001a1b00720c */ /* 0x000fe20003fc4070 */
[--C-:B------:R-:W-:Y:S01]  /*13a0*/  @!P3 IMAD.IADD R23, R23, 0x1, -R27.reuse ;  /* 0x000000011717b824 */ /* 0x100fe200078e0a1b */
[----:B------:R-:W-:Y:S01]  /*13b0*/  ISETP.GE.AND P2, PT, R34, RZ, PT ;  /* 0x000000ff2200720c */ /* 0x000fe20003f46270 */
[----:B------:R-:W-:Y:S01]  /*13c0*/  @!P4 IMAD.IADD R24, R24, 0x1, -R27 ;  /* 0x000000011818c824 */ /* 0x000fe200078e0a1b */
[----:B------:R-:W-:Y:S01]  /*13d0*/  ISETP.GE.AND P3, PT, R35, RZ, PT ;  /* 0x000000ff2300720c */ /* 0x000fe20003f66270 */
[----:B------:R-:W-:Y:S01]  /*13e0*/  @!P0 IMAD.MOV R7, RZ, RZ, -R7 ;  /* 0x000000ffff078224 */ /* 0x000fe200078e0a07 */
[----:B------:R-:W-:Y:S01]  /*13f0*/  ISETP.GE.AND P4, PT, R36, RZ, PT ;  /* 0x000000ff2400720c */ /* 0x000fe20003f86270 */
[----:B------:R-:W-:Y:S01]  /*1400*/  @!P5 IMAD.IADD R25, R25, 0x1, -R27 ;  /* 0x000000011919d824 */ /* 0x000fe200078e0a1b */
[----:B------:R-:W-:Y:S01]  /*1410*/  ISETP.GT.U32.AND P0, PT, R27, R18, PT ;  /* 0x000000121b00720c */ /* 0x000fe20003f04070 */
[----:B------:R-:W-:Y:S01]  /*1420*/  IMAD.MOV.U32 R17, RZ, RZ, R14 ;  /* 0x000000ffff117224 */ /* 0x000fe200078e000e */
[----:B------:R-:W-:Y:S01]  /*1430*/  ISETP.GE.AND P5, PT, R37, RZ, PT ;  /* 0x000000ff2500720c */ /* 0x000fe20003fa6270 */
[----:B------:R-:W-:Y:S01]  /*1440*/  IMAD.MOV.U32 R19, RZ, RZ, R15 ;  /* 0x000000ffff137224 */ /* 0x000fe200078e000f */
[----:B------:R-:W-:Y:S01]  /*1450*/  LOP3.LUT R35, R8, 0x6e, RZ, 0xfc, !PT ;  /* 0x0000006e08237812 */ /* 0x000fe200078efcff */
[----:B------:R-:W-:Y:S01]  /*1460*/  @!P6 IMAD.IADD R26, R26, 0x1, -R27 ;  /* 0x000000011a1ae824 */ /* 0x000fe200078e0a1b */
[C---:B------:R-:W-:Y:S01]  /*1470*/  ISETP.GT.U32.AND P6, PT, R27.reuse, R25, PT ;  /* 0x000000191b00720c */ /* 0x040fe20003fc4070 */
[----:B------:R-:W-:Y:S01]  /*1480*/  @!P1 IMAD.MOV R9, RZ, RZ, -R9 ;  /* 0x000000ffff099224 */ /* 0x000fe200078e0a09 */
[C---:B------:R-:W-:Y:S01]  /*1490*/  ISETP.GT.U32.AND P1, PT, R27.reuse, R22, PT ;  /* 0x000000161b00720c */ /* 0x040fe20003f24070 */
[----:B------:R-:W-:Y:S01]  /*14a0*/  @!P2 IMAD.MOV R13, RZ, RZ, -R13 ;  /* 0x000000ffff0da224 */ /* 0x000fe200078e0a0d */
[C---:B------:R-:W-:Y:S01]  /*14b0*/  ISETP.GT.U32.AND P2, PT, R27.reuse, R20, PT ;  /* 0x000000141b00720c */ /* 0x040fe20003f44070 */
[----:B------:R-:W-:Y:S01]  /*14c0*/  @!P3 IMAD.MOV R17, RZ, RZ, -R17 ;  /* 0x000000ffff11b224 */ /* 0x000fe200078e0a11 */
[C---:B------:R-:W-:Y:S01]  /*14d0*/  ISETP.GT.U32.AND P3, PT, R27.reuse, R23, PT ;  /* 0x000000171b00720c */ /* 0x040fe20003f64070 */
[----:B------:R-:W-:Y:S01]  /*14e0*/  @!P4 IMAD.MOV R19, RZ, RZ, -R19 ;  /* 0x000000ffff13c224 */ /* 0x000fe200078e0a13 */
[C---:B------:R-:W-:Y:S01]  /*14f0*/  ISETP.GT.U32.AND P4, PT, R27.reuse, R24, PT ;  /* 0x000000181b00720c */ /* 0x040fe20003f84070 */
[--C-:B------:R-:W-:Y:S01]  /*1500*/  @!P0 IMAD.IADD R18, R18, 0x1, -R27.reuse ;  /* 0x0000000112128824 */ /* 0x100fe200078e0a1b */
[----:B------:R-:W-:Y:S01]  /*1510*/  ISETP.GE.AND P0, PT, R38, RZ, PT ;  /* 0x000000ff2600720c */ /* 0x000fe20003f06270 */
[----:B------:R-:W-:Y:S01]  /*1520*/  @!P5 IMAD.MOV R16, RZ, RZ, -R16 ;  /* 0x000000ffff10d224 */ /* 0x000fe200078e0a10 */
[----:B------:R-:W-:Y:S01]  /*1530*/  ISETP.GT.U32.AND P5, PT, R27, R26, PT ;  /* 0x0000001a1b00720c */ /* 0x000fe20003fa4070 */
[----:B------:R-:W0:Y:S01]  /*1540*/  LDC.64 R14, c[0x0][0x218] ;  /* 0x00008600ff0e7b82 */ /* 0x000e220000000a00 */
[--C-:B------:R-:W-:Y:S01]  /*1550*/  @!P6 IMAD.IADD R25, R25, 0x1, -R27.reuse ;  /* 0x000000011919e824 */ /* 0x100fe200078e0a1b */
[----:B------:R-:W-:Y:S01]  /*1560*/  ISETP.GE.AND P6, PT, R43, RZ, PT ;  /* 0x000000ff2b00720c */ /* 0x000fe20003fc6270 */
        /* <DEDUP_REMOVED lines=8> */
[----:B------:R-:W-:Y:S01]  /*15f0*/  @!P0 IMAD.MOV R18, RZ, RZ, -R18 ;  /* 0x000000ffff128224 */ /* 0x000fe200078e0a12 */
[----:B------:R-:W-:Y:S01]  /*1600*/  ISETP.NE.AND P0, PT, R21, RZ, PT ;  /* 0x000000ff1500720c */ /* 0x000fe20003f05270 */
[----:B------:R-:W-:Y:S01]  /*1610*/  @!P5 IMAD.IADD R26, R26, 0x1, -R27 ;  /* 0x000000011a1ad824 */ /* 0x000fe200078e0a1b */
[----:B------:R-:W-:Y:S01]  /*1620*/  ISETP.GE.AND P5, PT, R11, RZ, PT ;  /* 0x000000ff0b00720c */ /* 0x000fe20003fa6270 */
[----:B------:R-:W-:Y:S01]  /*1630*/  @!P6 IMAD.MOV R25, RZ, RZ, -R25 ;  /* 0x000000ffff19e224 */ /* 0x000fe200078e0a19 */
[C---:B------:R-:W-:Y:S01]  /*1640*/  SEL R3, R4.reuse, R3, !P0 ;  /* 0x0000000304037207 */ /* 0x040fe20004000000 */
[----:B------:R-:W-:Y:S01]  /*1650*/  @!P1 IMAD.MOV R22, RZ, RZ, -R22 ;  /* 0x000000ffff169224 */ /* 0x000fe200078e0a16 */
[C---:B------:R-:W-:Y:S01]  /*1660*/  SEL R5, R4.reuse, R5, !P0 ;  /* 0x0000000504057207 */ /* 0x040fe20004000000 */
[----:B------:R-:W-:Y:S01]  /*1670*/  @!P2 IMAD.MOV R20, RZ, RZ, -R20 ;  /* 0x000000ffff14a224 */ /* 0x000fe200078e0a14 */
[C---:B------:R-:W-:Y:S01]  /*1680*/  SEL R9, R4.reuse, R9, !P0 ;  /* 0x0000000904097207 */ /* 0x040fe20004000000 */
[----:B------:R-:W-:Y:S01]  /*1690*/  IMAD R3, R3, UR4, RZ ;  /* 0x0000000403037c24 */ /* 0x000fe2000f8e02ff */
[C---:B------:R-:W-:Y:S01]  /*16a0*/  SEL R6, R4.reuse, R6, !P0 ;  /* 0x0000000604067207 */ /* 0x040fe20004000000 */
[----:B------:R-:W-:Y:S01]  /*16b0*/  @!P3 IMAD.MOV R23, RZ, RZ, -R23 ;  /* 0x000000ffff17b224 */ /* 0x000fe200078e0a17 */
[C---:B------:R-:W-:Y:S01]  /*16c0*/  SEL R7, R4.reuse, R7, !P0 ;  /* 0x0000000704077207 */ /* 0x040fe20004000000 */
[----:B------:R-:W-:Y:S01]  /*16d0*/  @!P4 IMAD.MOV R24, RZ, RZ, -R24 ;  /* 0x000000ffff18c224 */ /* 0x000fe200078e0a18 */
[----:B0-----:R-:W-:Y:S01]  /*16e0*/  IADD3 R21, P1, R3, R14, RZ ;  /* 0x0000000e03157210 */ /* 0x001fe20007f3e0ff */
[----:B------:R-:W-:Y:S01]  /*16f0*/  @!P5 IMAD.MOV R26, RZ, RZ, -R26 ;  /* 0x000000ffff1ad224 */ /* 0x000fe200078e0a1a */
[C---:B------:R-:W-:Y:S01]  /*1700*/  SEL R13, R4.reuse, R13, !P0 ;  /* 0x0000000d040d7207 */ /* 0x040fe20004000000 */
[----:B------:R-:W-:Y:S01]  /*1710*/  IMAD R5, R5, UR4, RZ ;  /* 0x0000000405057c24 */ /* 0x000fe2000f8e02ff */
        /* <DEDUP_REMOVED lines=8> */
[----:B------:R-:W-:Y:S01]  /*17a0*/  SEL R22, R4, R22, !P0 ;  /* 0x0000001604167207 */ /* 0x000fe20004000000 */
[----:B------:R-:W-:Y:S01]  /*17b0*/  IMAD R31, R16, UR4, RZ ;  /* 0x00000004101f7c24 */ /* 0x000fe2000f8e02ff */
[----:B------:R-:W-:Y:S01]  /*17c0*/  SEL R20, R4, R20, !P0 ;  /* 0x0000001404147207 */ /* 0x000fe20004000000 */
[----:B------:R-:W-:Y:S01]  /*17d0*/  IMAD R33, R18, UR4, RZ ;  /* 0x0000000412217c24 */ /* 0x000fe2000f8e02ff */
[C---:B------:R-:W-:Y:S01]  /*17e0*/  SEL R23, R4.reuse, R23, !P0 ;  /* 0x0000001704177207 */ /* 0x040fe20004000000 */
[----:B------:R-:W-:Y:S01]  /*17f0*/  IMAD R17, R17, UR4, RZ ;  /* 0x0000000411117c24 */ /* 0x000fe2000f8e02ff */
[C---:B------:R-:W-:Y:S01]  /*1800*/  SEL R24, R4.reuse, R24, !P0 ;  /* 0x0000001804187207 */ /* 0x040fe20004000000 */
[----:B------:R-:W-:Y:S01]  /*1810*/  IMAD R35, R35, UR22, RZ ;  /* 0x0000001623237c24 */ /* 0x000fe2000f8e02ff */
[----:B------:R-:W-:Y:S01]  /*1820*/  SEL R25, R4, R25, !P0 ;  /* 0x0000001904197207 */ /* 0x000fe20004000000 */
[----:B------:R-:W-:Y:S01]  /*1830*/  IMAD R23, R23, UR4, RZ ;  /* 0x0000000417177c24 */ /* 0x000fe2000f8e02ff */
[----:B------:R-:W-:Y:S01]  /*1840*/  R2UR UR50, R21 ;  /* 0x00000000153272ca */ /* 0x000fe200000e0000 */
[----:B------:R-:W-:Y:S01]  /*1850*/  IMAD R21, R6, UR4, RZ ;  /* 0x0000000406157c24 */ /* 0x000fe2000f8e02ff */
[----:B------:R-:W-:Y:S01]  /*1860*/  SEL R4, R4, R26, !P0 ;  /* 0x0000001a04047207 */ /* 0x000fe20004000000 */
[----:B------:R-:W-:Y:S01]  /*1870*/  IMAD R25, R25, UR4, RZ ;  /* 0x0000000419197c24 */ /* 0x000fe2000f8e02ff */
[-C--:B------:R-:W-:Y:S01]  /*1880*/  IADD3 R6, P6, R5, R14.reuse, RZ ;  /* 0x0000000e05067210 */ /* 0x080fe20007fde0ff */
[----:B------:R-:W-:Y:S01]  /*1890*/  IMAD R45, R45, UR22, RZ ;  /* 0x000000162d2d7c24 */ /* 0x000fe2000f8e02ff */
[-C--:B------:R-:W-:Y:S01]  /*18a0*/  IADD3 R26, P4, R9, R14.reuse, RZ ;  /* 0x0000000e091a7210 */ /* 0x080fe20007f9e0ff */
[----:B------:R-:W-:Y:S01]  /*18b0*/  IMAD R4, R4, UR4, RZ ;  /* 0x0000000404047c24 */ /* 0x000fe2000f8e02ff */
[----:B------:R-:W-:Y:S01]  /*18c0*/  R2UR UR49, R6 ;  /* 0x00000000063172ca */ /* 0x000fe200000e0000 */
[----:B------:R-:W-:Y:S01]  /*18d0*/  IMAD R46, R46, UR22, RZ ;  /* 0x000000162e2e7c24 */ /* 0x000fe2000f8e02ff */
[----:B------:R-:W-:Y:S01]  /*18e0*/  R2UR UR46, R26 ;  /* 0x000000001a2e72ca */ /* 0x000fe200000e0000 */
[----:B------:R-:W-:Y:S01]  /*18f0*/  IMAD R47, R47, UR22, RZ ;  /* 0x000000162f2f7c24 */ /* 0x000fe2000f8e02ff */
[-C--:B------:R-:W-:Y:S01]  /*1900*/  IADD3 R27, P3, R7, R14.reuse, RZ ;  /* 0x0000000e071b7210 */ /* 0x080fe20007f7e0ff */
[----:B------:R-:W-:Y:S01]  /*1910*/  IMAD R48, R48, UR22, RZ ;  /* 0x0000001630307c24 */ /* 0x000fe2000f8e02ff */
[-C--:B------:R-:W-:Y:S01]  /*1920*/  IADD3 R6, P5, R13, R14.reuse, RZ ;  /* 0x0000000e0d067210 */ /* 0x080fe20007fbe0ff */
[----:B------:R-:W-:Y:S01]  /*1930*/  IMAD R49, R49, UR22, RZ ;  /* 0x0000001631317c24 */ /* 0x000fe2000f8e02ff */
[----:B------:R-:W-:Y:S01]  /*1940*/  SHF.R.S32.HI R26, RZ, 0x1f, R7 ;  /* 0x0000001fff1a7819 */ /* 0x000fe20000011407 */
[----:B------:R-:W-:Y:S01]  /*1950*/  IMAD R50, R50, UR22, RZ ;  /* 0x0000001632327c24 */ /* 0x000fe2000f8e02ff */
[----:B------:R-:W-:Y:S01]  /*1960*/  R2UR UR45, R6 ;  /* 0x00000000062d72ca */ /* 0x000fe200000e0000 */
[----:B------:R-:W-:Y:S01]  /*1970*/  IMAD R51, R51, UR22, RZ ;  /* 0x0000001633337c24 */ /* 0x000fe2000f8e02ff */
[----:B------:R-:W-:Y:S01]  /*1980*/  SHF.R.S32.HI R6, RZ, 0x1f, R3 ;  /* 0x0000001fff067819 */ /* 0x000fe20000011403 */
[--C-:B------:R-:W-:Y:S01]  /*1990*/  IMAD.X R26, R26, 0x1, R15.reuse, P3 ;  /* 0x000000011a1a7824 */ /* 0x100fe200018e060f */
[-C--:B------:R-:W-:Y:S01]  /*19a0*/  IADD3 R3, P3, R33, R14.reuse, RZ ;  /* 0x0000000e21037210 */ /* 0x080fe20007f7e0ff */
[----:B------:R-:W-:Y:S01]  /*19b0*/  IMAD R52, R52, UR22, RZ ;  /* 0x0000001634347c24 */ /* 0x000fe2000f8e02ff */
[-C--:B------:R-:W-:Y:S01]  /*19c0*/  IADD3 R28, P2, R21, R14.reuse, RZ ;  /* 0x0000000e151c7210 */ /* 0x080fe20007f5e0ff */
[----:B------:R-:W-:Y:S01]  /*19d0*/  IMAD.X R29, R6, 0x1, R15, P1 ;  /* 0x00000001061d7824 */ /* 0x000fe200008e060f */
[----:B------:R-:W-:Y:S01]  /*19e0*/  SHF.R.S32.HI R16, RZ, 0x1f, R21 ;  /* 0x0000001fff107819 */ /* 0x000fe20000011415 */
[----:B------:R-:W-:Y:S01]  /*19f0*/  IMAD R53, R53, UR22, RZ ;  /* 0x0000001635357c24 */ /* 0x000fe2000f8e02ff */
[----:B------:R-:W-:Y:S01]  /*1a00*/  R2UR UR41, R3 ;  /* 0x00000000032972ca */ /* 0x000fe200000e0000 */
[----:B------:R-:W-:Y:S01]  /*1a10*/  IMAD R3, R22, UR4, RZ ;  /* 0x0000000416037c24 */ /* 0x000fe2000f8e02ff */
[----:B------:R-:W-:Y:S01]  /*1a20*/  R2UR UR48, R28 ;  /* 0x000000001c3072ca */ /* 0x000fe200000e0000 */
[----:B------:R-:W-:Y:S01]  /*1a30*/  IMAD R54, R54, UR22, RZ ;  /* 0x0000001636367c24 */ /* 0x000fe2000f8e02ff */
[----:B------:R-:W-:Y:S01]  /*1a40*/  R2UR UR47, R27 ;  /* 0x000000001b2f72ca */ /* 0x000fe200000e0000 */
[----:B------:R-:W-:Y:S01]  /*1a50*/  IMAD.X R27, R16, 0x1, R15, P2 ;  /* 0x00000001101b7824 */ /* 0x000fe200010e060f */
[----:B------:R-:W-:Y:S01]  /*1a60*/  SHF.R.S32.HI R22, RZ, 0x1f, R9 ;  /* 0x0000001fff167819 */ /* 0x000fe20000011409 */
[----:B------:R-:W-:Y:S01]  /*1a70*/  IMAD R55, R55, UR22, RZ ;  /* 0x0000001637377c24 */ /* 0x000fe2000f8e02ff */
[----:B------:R-:W-:Y:S01]  /*1a80*/  SHF.R.S32.HI R28, RZ, 0x1f, R5 ;  /* 0x0000001fff1c7819 */ /* 0x000fe20000011405 */
[----:B------:R-:W-:Y:S01]  /*1a90*/  IMAD R56, R56, UR22, RZ ;  /* 0x0000001638387c24 */ /* 0x000fe2000f8e02ff */
[-C--:B------:R-:W-:Y:S01]  /*1aa0*/  IADD3 R5, P2, R31, R14.reuse, RZ ;  /* 0x0000000e1f057210 */ /* 0x080fe20007f5e0ff */
[--C-:B------:R-:W-:Y:S01]  /*1ab0*/  IMAD.X R22, R22, 0x1, R15.reuse, P4 ;  /* 0x0000000116167824 */ /* 0x100fe200020e060f */
[-C--:B------:R-:W-:Y:S01]  /*1ac0*/  IADD3 R6, P1, R19, R14.reuse, RZ ;  /* 0x0000000e13067210 */ /* 0x080fe20007f3e0ff */
[----:B------:R-:W-:Y:S01]  /*1ad0*/  IMAD.X R28, R28, 0x1, R15, P6 ;  /* 0x000000011c1c7824 */ /* 0x000fe200030e060f */
[-C--:B------:R-:W-:Y:S01]  /*1ae0*/  IADD3 R7, P0, R17, R14.reuse, RZ ;  /* 0x0000000e11077210 */ /* 0x080fe20007f1e0ff */
[----:B------:R-:W-:Y:S01]  /*1af0*/  IMAD R57, R57, UR22, RZ ;  /* 0x0000001639397c24 */ /* 0x000fe2000f8e02ff */
[----:B------:R-:W-:Y:S01]  /*1b00*/  R2UR UR42, R5 ;  /* 0x00000000052a72ca */ /* 0x000fe200000e0000 */
[----:B------:R-:W-:Y:S01]  /*1b10*/  IMAD R5, R20, UR4, RZ ;  /* 0x0000000414057c24 */ /* 0x000fe2000f8e02ff */
[-C--:B------:R-:W-:Y:S01]  /*1b20*/  IADD3 R16, P4, R3, R14.reuse, RZ ;  /* 0x0000000e03107210 */ /* 0x080fe20007f9e0ff */
[----:B------:R-:W-:Y:S01]  /*1b30*/  IMAD R58, R58, UR22, RZ ;  /* 0x000000163a3a7c24 */ /* 0x000fe2000f8e02ff */
[----:B------:R-:W-:Y:S01]  /*1b40*/  R2UR UR43, R6 ;  /* 0x00000000062b72ca */ /* 0x000fe200000e0000 */
[----:B------:R-:W-:Y:S01]  /*1b50*/  IMAD R59, R59, UR22, RZ ;  /* 0x000000163b3b7c24 */ /* 0x000fe2000f8e02ff */
[----:B------:R-:W-:Y:S01]  /*1b60*/  R2UR UR44, R7 ;  /* 0x00000000072c72ca */ /* 0x000fe200000e0000 */
[----:B------:R-:W-:Y:S01]  /*1b70*/  IMAD R7, R24, UR4, RZ ;  /* 0x0000000418077c24 */ /* 0x000fe2000f8e02ff */
[----:B------:R-:W-:Y:S01]  /*1b80*/  SHF.R.S32.HI R6, RZ, 0x1f, R13 ;  /* 0x0000001fff067819 */ /* 0x000fe2000001140d */
[----:B------:R-:W-:Y:S01]  /*1b90*/  ULDC UR4, c[0x0][0x234] ;  /* 0x00008d0000047ab9 */ /* 0x000fe20000000800 */
[----:B------:R-:W-:Y:S01]  /*1ba0*/  SHF.R.S32.HI R20, RZ, 0x1f, R17 ;  /* 0x0000001fff147819 */ /* 0x000fe20000011411 */
[----:B------:R-:W-:Y:S01]  /*1bb0*/  IMAD R2, R2, UR4, RZ ;  /* 0x0000000402027c24 */ /* 0x000fe2000f8e02ff */
[----:B------:R-:W-:Y:S01]  /*1bc0*/  R2UR UR40, R16 ;  /* 0x00000000102872ca */ /* 0x000fe200000e0000 */
[----:B------:R-:W-:Y:S01]  /*1bd0*/  IMAD.X R21, R6, 0x1, R15, P5 ;  /* 0x0000000106157824 */ /* 0x000fe200028e060f */
[----:B------:R-:W-:Y:S01]  /*1be0*/  SHF.R.S32.HI R16, RZ, 0x1f, R31 ;  /* 0x0000001fff107819 */ /* 0x000fe2000001141f */
[----:B------:R-:W-:Y:S01]  /*1bf0*/  IMAD.X R20, R20, 0x1, R15, P0 ;  /* 0x0000000114147824 */ /* 0x000fe200000e060f */
[-C--:B------:R-:W-:Y:S01]  /*1c00*/  IADD3 R6, P0, R7, R14.reuse, RZ ;  /* 0x0000000e07067210 */ /* 0x080fe20007f1e0ff */
[----:B------:R-:W-:Y:S01]  /*1c10*/  ULDC.64 UR4, c[0x0][0x210] ;  /* 0x0000840000047ab9 */ /* 0x000fe20000000a00 */
[----:B------:R-:W-:Y:S01]  /*1c20*/  SHF.R.S32.HI R34, RZ, 0x1f, R7 ;  /* 0x0000001fff227819 */ /* 0x000fe20000011407 */
[----:B------:R-:W-:Y:S01]  /*1c30*/  IMAD.X R16, R16, 0x1, R15, P2 ;  /* 0x0000000110107824 */ /* 0x000fe200010e060f */
[----:B------:R-:W-:Y:S01]  /*1c40*/  R2UR UR37, R6 ;  /* 0x00000000062572ca */ /* 0x000fe200000e0000 */
[----:B------:R-:W-:Y:S01]  /*1c50*/  IMAD R60, R60, UR22, RZ ;  /* 0x000000163c3c7c24 */ /* 0x000fe2000f8e02ff */
[----:B------:R-:W-:Y:S01]  /*1c60*/  SHF.R.S32.HI R6, RZ, 0x1f, R19 ;  /* 0x0000001fff067819 */ /* 0x000fe20000011413 */
[----:B------:R-:W-:Y:S01]  /*1c70*/  IMAD R61, R61, UR22, RZ ;  /* 0x000000163d3d7c24 */ /* 0x000fe2000f8e02ff */
[-C--:B------:R-:W-:Y:S01]  /*1c80*/  IADD3 R13, P5, R5, R14.reuse, RZ ;  /* 0x0000000e050d7210 */ /* 0x080fe20007fbe0ff */
[----:B------:R-:W-:Y:S01]  /*1c90*/  IMAD R62, R62, UR22, RZ ;  /* 0x000000163e3e7c24 */ /* 0x000fe2000f8e02ff */
[----:B------:R-:W-:Y:S01]  /*1ca0*/  SHF.R.S32.HI R24, RZ, 0x1f, R3 ;  /* 0x0000001fff187819 */ /* 0x000fe20000011403 */
[--C-:B------:R-:W-:Y:S01]  /*1cb0*/  IMAD.X R3, R34, 0x1, R15.reuse, P0 ;  /* 0x0000000122037824 */ /* 0x100fe200000e060f */
[----:B------:R-:W-:Y:S01]  /*1cc0*/  R2UR UR28, R16 ;  /* 0x00000000101c72ca */ /* 0x000fe200000e0000 */
[--C-:B------:R-:W-:Y:S01]  /*1cd0*/  IMAD.X R19, R6, 0x1, R15.reuse, P1 ;  /* 0x0000000106137824 */ /* 0x100fe200008e060f */
[----:B------:R-:W-:Y:S01]  /*1ce0*/  IADD3 R16, P0, R2, UR4, RZ ;  /* 0x0000000402107c10 */ /* 0x000fe2000ff1e0ff */
[----:B------:R-:W-:Y:S01]  /*1cf0*/  IMAD.X R7, R24, 0x1, R15, P4 ;  /* 0x0000000118077824 */ /* 0x000fe200020e060f */
[----:B------:R-:W-:Y:S01]  /*1d00*/  R2UR UR39, R13 ;  /* 0x000000000d2772ca */ /* 0x000fe200000e0000 */
[----:B------:R-:W-:Y:S01]  /*1d10*/  UMOV UR4, URZ ;  /* 0x0000003f00047c82 */ /* 0x000fe20008000000 */
[-C--:B------:R-:W-:Y:S01]  /*1d20*/  IADD3 R9, P6, R23, R14.reuse, RZ ;  /* 0x0000000e17097210 */ /* 0x080fe20007fde0ff */
[----:B------:R-:W-:Y:S01]  /*1d30*/  UIADD3.X UR9, UR4, 0x40000040, URZ, UP0, !UPT ;  /* 0x4000004004097890 */ /* 0x000fe200087fe43f */
[-C--:B------:R-:W-:Y:S01]  /*1d40*/  IADD3 R17, P1, R25, R14.reuse, RZ ;  /* 0x0000000e19117210 */ /* 0x080fe20007f3e0ff */
[----:B------:R-:W-:Y:S01]  /*1d50*/  UIADD3 UR18, UP0, UR10, 0x2, URZ ;  /* 0x000000020a127890 */ /* 0x000fe2000ff1e03f */
[----:B------:R-:W-:Y:S01]  /*1d60*/  IADD3 R13, P2, R4, R14, RZ ;  /* 0x0000000e040d7210 */ /* 0x000fe20007f5e0ff */
[----:B------:R-:W-:Y:S01]  /*1d70*/  UMOV UR4, UR6 ;  /* 0x0000000600047c82 */ /* 0x000fe20008000000 */
[----:B------:R-:W-:Y:S01]  /*1d80*/  LEA.HI.X.SX32 R14, R2, UR5, 0x1, P0 ;  /* 0x00000005020e7c11 */ /* 0x000fe200080f0eff */
[----:B------:R-:W-:Y:S01]  /*1d90*/  IMAD.SHL.U32 R2, R0, 0x10, RZ ;  /* 0x0000001000027824 */ /* 0x000fe200078e00ff */
[----:B------:R-:W-:Y:S01]  /*1da0*/  SHF.R.S32.HI R30, RZ, 0x1f, R5 ;  /* 0x0000001fff1e7819 */ /* 0x000fe20000011405 */
[----:B------:R-:W-:Y:S01]  /*1db0*/  UMOV UR5, URZ ;  /* 0x0000003f00057c82 */ /* 0x000fe20008000000 */
[----:B------:R-:W-:Y:S01]  /*1dc0*/  R2UR UR51, R3 ;  /* 0x00000000033372ca */ /* 0x000fe200000e0000 */
[----:B------:R-:W-:Y:S01]  /*1dd0*/  UIADD3.X UR7, UR5, 0x40000040, URZ, UP0, !UPT ;  /* 0x4000004005077890 */ /* 0x000fe200087fe43f */
[----:B------:R-:W-:Y:S01]  /*1de0*/  LOP3.LUT R3, R2, 0x70, RZ, 0xc0, !PT ;  /* 0x0000007002037812 */ /* 0x000fe200078ec0ff */
[----:B------:R-:W-:Y:S01]  /*1df0*/  IMAD.X R6, R30, 0x1, R15, P5 ;  /* 0x000000011e067824 */ /* 0x000fe200028e060f */
[----:B------:R-:W-:-:S02]  /*1e00*/  SHF.R.S32.HI R18, RZ, 0x1f, R33 ;  /* 0x0000001fff127819 */ /* 0x000fc40000011421 */
[----:B------:R-:W-:Y:S02]  /*1e10*/  CS2R R30, SRZ ;  /* 0x00000000001e7805 */ /* 0x000fe4000001ff00 */
[----:B------:R-:W-:Y:S01]  /*1e20*/  SHF.R.S32.HI R32, RZ, 0x1f, R23 ;  /* 0x0000001fff207819 */ /* 0x000fe20000011417 */
[----:B------:R-:W-:Y:S01]  /*1e30*/  IMAD R3, R10, 0x80, R3 ;  /* 0x000000800a037824 */ /* 0x000fe200078e0203 */
[----:B------:R-:W-:Y:S01]  /*1e40*/  R2UR UR38, R9 ;  /* 0x00000000092672ca */ /* 0x000fe200000e0000 */
[----:B------:R-:W-:Y:S01]  /*1e50*/  IMAD.X R9, R18, 0x1, R15, P3 ;  /* 0x0000000112097824 */ /* 0x000fe200018e060f */
[----:B------:R-:W-:Y:S01]  /*1e60*/  SHF.R.S32.HI R36, RZ, 0x1f, R25 ;  /* 0x0000001fff247819 */ /* 0x000fe20000011419 */
[----:B------:R-:W-:Y:S01]  /*1e70*/  IMAD.X R5, R32, 0x1, R15, P6 ;  /* 0x0000000120057824 */ /* 0x000fe200030e060f */
[----:B------:R-:W-:Y:S02]  /*1e80*/  R2UR UR25, R6 ;  /* 0x00000000061972ca */ /* 0x000fe400000e0000 */
[----:B------:R-:W-:-:S02]  /*1e90*/  CS2R R24, SRZ ;  /* 0x0000000000187805 */ /* 0x000fc4000001ff00 */
[----:B------:R-:W-:Y:S01]  /*1ea0*/  LOP3.LUT R6, R0, 0x7f, RZ, 0xc0, !PT ;  /* 0x0000007f00067812 */ /* 0x000fe200078ec0ff */
[----:B------:R-:W-:Y:S01]  /*1eb0*/  IMAD.X R18, R36, 0x1, R15, P1 ;  /* 0x0000000124127824 */ /* 0x000fe200008e060f */
[----:B------:R-:W-:Y:S01]  /*1ec0*/  LOP3.LUT R2, R3, R8, RZ, 0xfc, !PT ;  /* 0x0000000803027212 */ /* 0x000fe200078efcff */
[----:B------:R-:W-:Y:S01]  /*1ed0*/  UMOV UR5, UR9 ;  /* 0x0000000900057c82 */ /* 0x000fe20008000000 */
[----:B------:R-:W-:Y:S01]  /*1ee0*/  R2UR UR32, R22 ;  /* 0x00000000162072ca */ /* 0x000fe200000e0000 */
[----:B------:R-:W-:Y:S01]  /*1ef0*/  IMAD R6, R6, UR11, RZ ;  /* 0x0000000b06067c24 */ /* 0x000fe2000f8e02ff */
[----:B------:R-:W-:Y:S01]  /*1f00*/  R2UR UR31, R21 ;  /* 0x00000000151f72ca */ /* 0x000fe200000e0000 */
[----:B------:R-:W-:Y:S01]  /*1f10*/  UMOV UR6, UR18 ;  /* 0x0000001200067c82 */ /* 0x000fe20008000000 */
[----:B------:R-:W-:Y:S01]  /*1f20*/  R2UR UR30, R20 ;  /* 0x00000000141e72ca */ /* 0x000fe200000e0000 */
[----:B------:R-:W-:Y:S01]  /*1f30*/  IMAD R63, R63, UR22, RZ ;  /* 0x000000163f3f7c24 */ /* 0x000fe2000f8e02ff */
[----:B------:R-:W-:Y:S01]  /*1f40*/  R2UR UR29, R19 ;  /* 0x00000000131d72ca */ /* 0x000fe200000e0000 */
[----:B------:R-:W-:Y:S01]  /*1f50*/  IMAD R64, R64, UR22, RZ ;  /* 0x0000001640407c24 */ /* 0x000fe2000f8e02ff */
[----:B------:R-:W-:Y:S01]  /*1f60*/  R2UR UR27, R9 ;  /* 0x00000000091b72ca */ /* 0x000fe200000e0000 */
[----:B------:R-:W-:Y:S01]  /*1f70*/  IMAD R65, R65, UR22, RZ ;  /* 0x0000001641417c24 */ /* 0x000fe2000f8e02ff */
[----:B------:R-:W-:Y:S01]  /*1f80*/  R2UR UR26, R7 ;  /* 0x00000000071a72ca */ /* 0x000fe200000e0000 */
[----:B------:R-:W-:Y:S01]  /*1f90*/  IMAD R66, R66, UR22, RZ ;  /* 0x0000001642427c24 */ /* 0x000fe2000f8e02ff */
[C---:B------:R-:W-:Y:S01]  /*1fa0*/  LOP3.LUT R19, R8.reuse, 0x7e, RZ, 0xfc, !PT ;  /* 0x0000007e08137812 */ /* 0x040fe200078efcff */
[----:B------:R-:W-:Y:S01]  /*1fb0*/  IMAD R67, R67, UR22, RZ ;  /* 0x0000001643437c24 */ /* 0x000fe2000f8e02ff */
[----:B------:R-:W-:Y:S01]  /*1fc0*/  LOP3.LUT R20, R8, 0x7c, RZ, 0xfc, !PT ;  /* 0x0000007c08147812 */ /* 0x000fe200078efcff */
        /* <DEDUP_REMOVED lines=33> */
[----:B------:R-:W-:Y:S01]  /*21e0*/  LEA.HI.X.SX32 R15, R4, R15, 0x1, P2 ;  /* 0x0000000f040f7211 */ /* 0x000fe200010f0eff */
[----:B------:R-:W-:Y:S01]  /*21f0*/  IMAD R69, R69, UR22, RZ ;  /* 0x0000001645457c24 */ /* 0x000fe2000f8e02ff */
[----:B------:R-:W-:Y:S01]  /*2200*/  R2UR UR24, R5 ;  /* 0x00000000051872ca */ /* 0x000fe200000e0000 */
[----:B------:R-:W-:Y:S01]  /*2210*/  IMAD R70, R70, UR22, RZ ;  /* 0x0000001646467c24 */ /* 0x000fe2000f8e02ff */
[----:B------:R-:W-:Y:S01]  /*2220*/  R2UR UR36, R29 ;  /* 0x000000001d2472ca */ /* 0x000fe200000e0000 */
[----:B------:R-:W-:Y:S01]  /*2230*/  IMAD R71, R71, UR22, RZ ;  /* 0x0000001647477c24 */ /* 0x000fe2000f8e02ff */
[----:B------:R-:W-:-:S02]  /*2240*/  R2UR UR35, R28 ;  /* 0x000000001c2372ca */ /* 0x000fc400000e0000 */
[----:B------:R-:W-:Y:S02]  /*2250*/  CS2R R28, SRZ ;  /* 0x00000000001c7805 */ /* 0x000fe4000001ff00 */
[----:B------:R-:W-:Y:S01]  /*2260*/  R2UR UR34, R27 ;  /* 0x000000001b2272ca */ /* 0x000fe200000e0000 */
[----:B------:R-:W-:Y:S01]  /*2270*/  IMAD R72, R72, UR22, RZ ;  /* 0x0000001648487c24 */ /* 0x000fe2000f8e02ff */
[----:B------:R-:W-:Y:S02]  /*2280*/  R2UR UR33, R26 ;  /* 0x000000001a2172ca */ /* 0x000fe400000e0000 */
[----:B------:R-:W-:Y:S02]  /*2290*/  CS2R R26, SRZ ;  /* 0x00000000001a7805 */ /* 0x000fe4000001ff00 */
        /* <DEDUP_REMOVED lines=8> */
[----:B------:R-:W-:Y:S01]  /*2320*/  UIADD3.64 UR16, UR4, 0x2, URZ ;  /* 0x0000000204107897 */ /* 0x000fe2000fffe03f */
[----:B------:R-:W-:Y:S01]  /*2330*/  IMAD R77, R77, UR22, RZ ;  /* 0x000000164d4d7c24 */ /* 0x000fe2000f8e02ff */
[----:B------:R-:W-:Y:S01]  /*2340*/  UIADD3.64 UR20, UR4, 0x4, URZ ;  /* 0x0000000404147897 */ /* 0x000fe2000fffe03f */
[----:B------:R-:W-:Y:S01]  /*2350*/  IMAD R78, R78, UR22, RZ ;  /* 0x000000164e4e7c24 */ /* 0x000fe2000f8e02ff */
[----:B------:R-:W-:Y:S01]  /*2360*/  UIADD3.64 UR18, UR6, 0x2, URZ ;  /* 0x0000000206127897 */ /* 0x000fe2000fffe03f */
[----:B------:R-:W-:-:S02]  /*2370*/  IMAD R79, R79, UR22, RZ ;  /* 0x000000164f4f7c24 */ /* 0x000fc4000f8e02ff */
[----:B------:R-:W-:Y:S02]  /*2380*/  IMAD R80, R80, UR22, RZ ;  /* 0x0000001650507c24 */ /* 0x000fe4000f8e02ff */
[----:B------:R-:W-:Y:S02]  /*2390*/  IMAD R81, R81, UR22, RZ ;  /* 0x0000001651517c24 */ /* 0x000fe4000f8e02ff */
[----:B------:R-:W-:Y:S02]  /*23a0*/  IMAD R82, R82, UR22, RZ ;  /* 0x0000001652527c24 */ /* 0x000fe4000f8e02ff */
[----:B------:R-:W-:Y:S02]  /*23b0*/  IMAD R83, R83, UR22, RZ ;  /* 0x0000001653537c24 */ /* 0x000fe4000f8e02ff */
[----:B------:R-:W-:Y:S02]  /*23c0*/  IMAD R84, R84, UR22, RZ ;  /* 0x0000001654547c24 */ /* 0x000fe4000f8e02ff */
[----:B------:R-:W-:-:S02]  /*23d0*/  IMAD R85, R85, UR22, RZ ;  /* 0x0000001655557c24 */ /* 0x000fc4000f8e02ff */
[----:B------:R-:W-:Y:S02]  /*23e0*/  IMAD R88, R88, UR22, RZ ;  /* 0x0000001658587c24 */ /* 0x000fe4000f8e02ff */
[----:B------:R-:W-:Y:S02]  /*23f0*/  IMAD R89, R89, UR22, RZ ;  /* 0x0000001659597c24 */ /* 0x000fe4000f8e02ff */
[----:B------:R-:W-:Y:S02]  /*2400*/  IMAD R9, R9, UR22, RZ ;  /* 0x0000001609097c24 */ /* 0x000fe4000f8e02ff */
[----:B------:R-:W-:Y:S02]  /*2410*/  IMAD R8, R8, UR22, RZ ;  /* 0x0000001608087c24 */ /* 0x000fe4000f8e02ff */
[----:B------:R-:W-:Y:S01]  /*2420*/  IMAD R7, R7, UR22, RZ ;  /* 0x0000001607077c24 */ /* 0x000fe2000f8e02ff */
[----:B------:R-:W-:-:S12]  /*2430*/  UIADD3.64 UR22, UR6, 0x4, URZ ;  /* 0x0000000406167897 */ /* 0x000fd8000fffe03f */
.L_x_1:
[----:B------:R-:W-:Y:S02]  /*2440*/  SHF.R.U32.HI R96, RZ, 0x6, R0 ;  /* 0x00000006ff607819 */ /* 0x000fe40000011600 */
[----:B------:R-:W-:Y:S02]  /*2450*/  IADD3 R98, P3, R7, R16, RZ ;  /* 0x0000001007627210 */ /* 0x000fe40007f7e0ff */
[----:B------:R-:W-:Y:S02]  /*2460*/  SGXT.U32 R96, R96, 0x1 ;  /* 0x000000016060781a */ /* 0x000fe40000000000 */
[----:B------:R-:W-:Y:S02]  /*2470*/  PRMT R97, RZ, 0x7610, R97 ;  /* 0x00007610ff617816 */ /* 0x000fe40000000061 */
[C---:B------:R-:W-:Y:S02]  /*2480*/  LOP3.LUT R86, R96.reuse, 0x2, RZ, 0xfc, !PT ;  /* 0x0000000260567812 */ /* 0x040fe400078efcff */
[----:B------:R-:W-:-:S02]  /*2490*/  LOP3.LUT R87, R96, 0x4, RZ, 0xfc, !PT ;  /* 0x0000000460577812 */ /* 0x000fc400078efcff */
[----:B------:R-:W-:Y:S02]  /*24a0*/  ISETP.GE.AND P2, PT, R86, UR54, PT ;  /* 0x0000003656007c0c */ /* 0x000fe4000bf46270 */
[C---:B------:R-:W-:Y:S02]  /*24b0*/  LOP3.LUT R86, R96.reuse, 0x8, RZ, 0xfc, !PT ;  /* 0x0000000860567812 */ /* 0x040fe400078efcff */
[----:B------:R-:W-:Y:S02]  /*24c0*/  LOP3.LUT R90, R96, 0x6, RZ, 0xfc, !PT ;  /* 0x00000006605a7812 */ /* 0x000fe400078efcff */
[----:B------:R-:W-:Y:S02]  /*24d0*/  ISETP.GE.AND P0, PT, R86, UR54, PT ;  /* 0x0000003656007c0c */ /* 0x000fe4000bf06270 */
[----:B------:R-:W-:Y:S02]  /*24e0*/  LOP3.LUT R86, R96, 0xc, RZ, 0xfc, !PT ;  /* 0x0000000c60567812 */ /* 0x000fe400078efcff */
[----:B------:R-:W-:-:S02]  /*24f0*/  ISETP.GE.AND P1, PT, R87, UR54, PT ;  /* 0x0000003657007c0c */ /* 0x000fc4000bf26270 */
[----:B------:R-:W-:Y:S02]  /*2500*/  LEA.HI.X.SX32 R99, R7, R14, 0x1, P3 ;  /* 0x0000000e07637211 */ /* 0x000fe400018f0eff */
[----:B------:R-:W-:Y:S02]  /*2510*/  ISETP.GE.AND P5, PT, R90, UR54, PT ;  /* 0x000000365a007c0c */ /* 0x000fe4000bfa6270 */
[----:B------:R-:W-:Y:S01]  /*2520*/  ISETP.GE.AND P3, PT, R86, UR54, PT ;  /* 0x0000003656007c0c */ /* 0x000fe2000bf66270 */
[----:B------:R-:W2:Y:S01]  /*2530*/  @!P2 LDG.E.U8 R97, desc[UR14][R98.64] ;  /* 0x0000000e6261a981 */ /* 0x000ea2000c1e1100 */
[----:B------:R-:W-:Y:S02]  /*2540*/  IADD3 R90, P6, R9, R16, RZ ;  /* 0x00000010095a7210 */ /* 0x000fe40007fde0ff */
[----:B------:R-:W-:Y:S02]  /*2550*/  LOP3.LUT R86, R96, 0xe, RZ, 0xfc, !PT ;  /* 0x0000000e60567812 */ /* 0x000fe400078efcff */
[----:B------:R-:W-:-:S02]  /*2560*/  PRMT R95, RZ, 0x7610, R95 ;  /* 0x00007610ff5f7816 */ /* 0x000fc4000000005f */
[----:B------:R-:W-:Y:S02]  /*2570*/  LOP3.LUT R87, R96, 0xa, RZ, 0xfc, !PT ;  /* 0x0000000a60577812 */ /* 0x000fe400078efcff */
[----:B------:R-:W-:Y:S02]  /*2580*/  LEA.HI.X.SX32 R91, R9, R14, 0x1, P6 ;  /* 0x0000000e095b7211 */ /* 0x000fe400030f0eff */
[----:B------:R-:W-:Y:S02]  /*2590*/  ISETP.GE.AND P2, PT, R86, UR54, PT ;  /* 0x0000003656007c0c */ /* 0x000fe4000bf46270 */
[----:B------:R-:W-:Y:S01]  /*25a0*/  IADD3 R86, P6, R89, R16, RZ ;  /* 0x0000001059567210 */ /* 0x000fe20007fde0ff */
[----:B------:R0:W3:Y:S01]  /*25b0*/  @!P1 LDG.E.U8 R95, desc[UR14][R90.64] ;  /* 0x0000000e5a5f9981 */ /* 0x0000e2000c1e1100 */
[----:B------:R-:W-:Y:S02]  /*25c0*/  ISETP.GE.AND P4, PT, R87, UR54, PT ;  /* 0x0000003657007c0c */ /* 0x000fe4000bf86270 */
[----:B------:R-:W-:-:S02]  /*25d0*/  LOP3.LUT R93, R96, 0x10, RZ, 0xfc, !PT ;  /* 0x00000010605d7812 */ /* 0x000fc400078efcff */
[----:B------:R-:W-:Y:S02]  /*25e0*/  PRMT R92, RZ, 0x7610, R92 ;  /* 0x00007610ff5c7816 */ /* 0x000fe4000000005c */
[----:B------:R-:W-:Y:S02]  /*25f0*/  LEA.HI.X.SX32 R87, R89, R14, 0x1, P6 ;  /* 0x0000000e59577211 */ /* 0x000fe400030f0eff */
[----:B0-----:R-:W-:Y:S02]  /*2600*/  IADD3 R90, P6, R88, R16, RZ ;  /* 0x00000010585a7210 */ /* 0x001fe40007fde0ff */
[----:B------:R-:W-:Y:S01]  /*2610*/  ISETP.GE.AND P1, PT, R93, UR54, PT ;  /* 0x000000365d007c0c */ /* 0x000fe2000bf26270 */
[----:B------:R0:W4:Y:S01]  /*2620*/  @!P5 LDG.E.U8 R92, desc[UR14][R86.64] ;  /* 0x0000000e565cd981 */ /* 0x000122000c1e1100 */
[----:B------:R-:W-:Y:S02]  /*2630*/  LOP3.LUT R93, R96, 0x12, RZ, 0xfc, !PT ;  /* 0x00000012605d7812 */ /* 0x000fe400078efcff */
[----:B------:R-:W-:-:S02]  /*2640*/  PRMT R94, RZ, 0x7610, R94 ;  /* 0x00007610ff5e7816 */ /* 0x000fc4000000005e */
[----:B------:R-:W-:Y:S02]  /*2650*/  LEA.HI.X.SX32 R91, R88, R14, 0x1, P6 ;  /* 0x0000000e585b7211 */ /* 0x000fe400030f0eff */
[----:B------:R-:W-:Y:S02]  /*2660*/  ISETP.GE.AND P5, PT, R93, UR54, PT ;  /* 0x000000365d007c0c */ /* 0x000fe4000bfa6270 */
[C---:B0-----:R-:W-:Y:S01]  /*2670*/  IADD3 R86, P6, R85.reuse, R16, RZ ;  /* 0x0000001055567210 */ /* 0x041fe20007fde0ff */
[----:B------:R0:W5:Y:S01]  /*2680*/  @!P0 LDG.E.U8 R94, desc[UR14][R90.64] ;  /* 0x0000000e5a5e8981 */ /* 0x000162000c1e1100 */
[----:B------:R-:W-:Y:S02]  /*2690*/  LOP3.LUT R93, R96, 0x14, RZ, 0xfc, !PT ;  /* 0x00000014605d7812 */ /* 0x000fe400078efcff */
[----:B------:R-:W-:Y:S02]  /*26a0*/  PRMT R102, RZ, 0x7610, R102 ;  /* 0x00007610ff667816 */ /* 0x000fe40000000066 */
[----:B------:R-:W-:-:S02]  /*26b0*/  LEA.HI.X.SX32 R87, R85, R14, 0x1, P6 ;  /* 0x0000000e55577211 */ /* 0x000fc400030f0eff */
[----:B------:R-:W-:Y:S02]  /*26c0*/  ISETP.GE.AND P0, PT, R93, UR54, PT ;  /* 0x000000365d007c0c */ /* 0x000fe4000bf06270 */
[----:B0-----:R-:W-:Y:S01]  /*26d0*/  IADD3 R90, P6, R84, R16, RZ ;  /* 0x00000010545a7210 */ /* 0x001fe20007fde0ff */
[----:B------:R0:W5:Y:S01]  /*26e0*/  @!P4 LDG.E.U8 R102, desc[UR14][R86.64] ;  /* 0x0000000e5666c981 */ /* 0x000162000c1e1100 */
[----:B------:R-:W-:Y:S02]  /*26f0*/  LOP3.LUT R93, R96, 0x16, RZ, 0xfc, !PT ;  /* 0x00000016605d7812 */ /* 0x000fe400078efcff */
[----:B------:R-:W-:Y:S02]  /*2700*/  PRMT R100, RZ, 0x7610, R100 ;  /* 0x00007610ff647816 */ /* 0x000fe40000000064 */
[----:B------:R-:W-:Y:S02]  /*2710*/  LEA.HI.X.SX32 R91, R84, R14, 0x1, P6 ;  /* 0x0000000e545b7211 */ /* 0x000fe400030f0eff */
[----:B------:R-:W-:-:S02]  /*2720*/  ISETP.GE.AND P4, PT, R93, UR54, PT ;  /* 0x000000365d007c0c */ /* 0x000fc4000bf86270 */
[C---:B0-----:R-:W-:Y:S01]  /*2730*/  IADD3 R86, P6, R83.reuse, R16, RZ ;  /* 0x0000001053567210 */ /* 0x041fe20007fde0ff */
[----:B------:R0:W5:Y:S01]  /*2740*/  @!P3 LDG.E.U8 R100, desc[UR14][R90.64] ;  /* 0x0000000e5a64b981 */ /* 0x000162000c1e1100 */
[----:B------:R-:W-:Y:S02]  /*2750*/  LOP3.LUT R93, R96, 0x18, RZ, 0xfc, !PT ;  /* 0x00000018605d7812 */ /* 0x000fe400078efcff */
[----:B------:R-:W-:Y:S02]  /*2760*/  PRMT R156, RZ, 0x7610, R156 ;  /* 0x00007610ff9c7816 */ /* 0x000fe4000000009c */
[----:B------:R-:W-:Y:S02]  /*2770*/  LEA.HI.X.SX32 R87, R83, R14, 0x1, P6 ;  /* 0x0000000e53577211 */ /* 0x000fe400030f0eff */
[----:B------:R-:W-:Y:S02]  /*2780*/  ISETP.GE.AND P3, PT, R93, UR54, PT ;  /* 0x000000365d007c0c */ /* 0x000fe4000bf66270 */
[----:B0-----:R-:W-:Y:S01]  /*2790*/  IADD3 R90, P6, R82, R16, RZ ;  /* 0x00000010525a7210 */ /* 0x001fe20007fde0ff */
[----:B------:R0:W5:Y:S01]  /*27a0*/  @!P2 LDG.E.U8 R156, desc[UR14][R86.64] ;  /* 0x0000000e569ca981 */ /* 0x000162000c1e1100 */
[----:B------:R-:W-:-:S02]  /*27b0*/  LOP3.LUT R93, R96, 0x1a, RZ, 0xfc, !PT ;  /* 0x0000001a605d7812 */ /* 0x000fc400078efcff */
[----:B------:R-:W-:Y:S02]  /*27c0*/  PRMT R157, RZ, 0x7610, R157 ;  /* 0x00007610ff9d7816 */ /* 0x000fe4000000009d */
[----:B------:R-:W-:Y:S02]  /*27d0*/  LEA.HI.X.SX32 R91, R82, R14, 0x1, P6 ;  /* 0x0000000e525b7211 */ /* 0x000fe400030f0eff */
[----:B------:R-:W-:Y:S02]  /*27e0*/  ISETP.GE.AND P2, PT, R93, UR54, PT ;  /* 0x000000365d007c0c */ /* 0x000fe4000bf46270 */
[----:B0-----:R-:W-:Y:S01]  /*27f0*/  IADD3 R86, P6, R81, R16, RZ ;  /* 0x0000001051567210 */ /* 0x001fe20007fde0ff */
[----:B------:R0:W5:Y:S01]  /*2800*/  @!P1 LDG.E.U8 R157, desc[UR14][R90.64] ;  /* 0x0000000e5a9d9981 */ /* 0x000162000c1e1100 */
[----:B------:R-:W-:Y:S02]  /*2810*/  LOP3.LUT R93, R96, 0x1c, RZ, 0xfc, !PT ;  /* 0x0000001c605d7812 */ /* 0x000fe400078efcff */
[----:B------:R-:W-:-:S02]  /*2820*/  PRMT R159, RZ, 0x7610, R159 ;  /* 0x00007610ff9f7816 */ /* 0x000fc4000000009f */
[----:B------:R-:W-:Y:S02]  /*2830*/  LEA.HI.X.SX32 R87, R81, R14, 0x1, P6 ;  /* 0x0000000e51577211 */ /* 0x000fe400030f0eff */
[----:B------:R-:W-:Y:S02]  /*2840*/  ISETP.GE.AND P1, PT, R93, UR54, PT ;  /* 0x000000365d007c0c */ /* 0x000fe4000bf26270 */
[----:B0-----:R-:W-:Y:S01]  /*2850*/  IADD3 R90, P6, R80, R16, RZ ;  /* 0x00000010505a7210 */ /* 0x001fe20007fde0ff */
[----:B------:R0:W5:Y:S01]  /*2860*/  @!P5 LDG.E.U8 R159, desc[UR14][R86.64] ;  /* 0x0000000e569fd981 */ /* 0x000162000c1e1100 */
[----:B------:R-:W-:Y:S02]  /*2870*/  LOP3.LUT R93, R96, 0x1e, RZ, 0xfc, !PT ;  /* 0x0000001e605d7812 */ /* 0x000fe400078efcff */
[----:B------:R-:W-:Y:S02]  /*2880*/  PRMT R160, RZ, 0x7610, R160 ;  /* 0x00007610ffa07816 */ /* 0x000fe400000000a0 */
[----:B------:R-:W-:-:S02]  /*2890*/  LEA.HI.X.SX32 R91, R80, R14, 0x1, P6 ;  /* 0x0000000e505b7211 */ /* 0x000fc400030f0eff */
[----:B------:R-:W-:Y:S02]  /*28a0*/  ISETP.GE.AND P5, PT, R93, UR54, PT ;  /* 0x000000365d007c0c */ /* 0x000fe4000bfa6270 */
[C---:B0-----:R-:W-:Y:S01]  /*28b0*/  IADD3 R86, P6, R79.reuse, R16, RZ ;  /* 0x000000104f567210 */ /* 0x041fe20007fde0ff */
[----:B------:R0:W5:Y:S01]  /*28c0*/  @!P0 LDG.E.U8 R160, desc[UR14][R90.64] ;  /* 0x0000000e5aa08981 */ /* 0x000162000c1e1100 */
[----:B------:R-:W-:Y:S02]  /*28d0*/  LOP3.LUT R93, R96, 0x20, RZ, 0xfc, !PT ;  /* 0x00000020605d7812 */ /* 0x000fe400078efcff */
[----:B------:R-:W-:Y:S02]  /*28e0*/  PRMT R158, RZ, 0x7610, R158 ;  /* 0x00007610ff9e7816 */ /* 0x000fe4000000009e */
[----:B------:R-:W-:Y:S02]  /*28f0*/  LEA.HI.X.SX32 R87, R79, R14, 0x1, P6 ;  /* 0x0000000e4f577211 */ /* 0x000fe400030f0eff */
[----:B------:R-:W-:-:S02]  /*2900*/  ISETP.GE.AND P0, PT, R93, UR54, PT ;  /* 0x000000365d007c0c */ /* 0x000fc4000bf06270 */
[C---:B0-----:R-:W-:Y:S01]  /*2910*/  IADD3 R90, P6, R78.reuse, R16, RZ ;  /* 0x000000104e5a7210 */ /* 0x041fe20007fde0ff */
[----:B------:R0:W5:Y:S01]  /*2920*/  @!P4 LDG.E.U8 R158, desc[UR14][R86.64] ;  /* 0x0000000e569ec981 */ /* 0x000162000c1e1100 */
[----:B------:R-:W-:Y:S02]  /*2930*/  PRMT R93, RZ, 0x7610, R93 ;  /* 0x00007610ff5d7816 */ /* 0x000fe4000000005d */
[----:B------:R-:W-:Y:S02]  /*2940*/  LEA.HI.X.SX32 R91, R78, R14, 0x1, P6 ;  /* 0x0000000e4e5b7211 */ /* 0x000fe400030f0eff */
[----:B------:R-:W-:Y:S02]  /*2950*/  LOP3.LUT R98, R96, 0x22, RZ, 0xfc, !PT ;  /* 0x0000002260627812 */ /* 0x000fe400078efcff */
[----:B------:R-:W-:Y:S01]  /*2960*/  PRMT R155, RZ, 0x7610, R155 ;  /* 0x00007610ff9b7816 */ /* 0x000fe2000000009b */
[----:B------:R1:W5:Y:S01]  /*2970*/  @!P3 LDG.E.U8 R93, desc[UR14][R90.64] ;  /* 0x0000000e5a5db981 */ /* 0x000362000c1e1100 */
[----:B0-----:R-:W-:-:S04]  /*2980*/  IADD3 R86, P4, R77, R16, RZ ;  /* 0x000000104d567210 */ /* 0x001fc80007f9e0ff */
[----:B------:R-:W-:Y:S02]  /*2990*/  LEA.HI.X.SX32 R87, R77, R14, 0x1, P4 ;  /* 0x0000000e4d577211 */ /* 0x000fe400020f0eff */
[----:B------:R-:W-:Y:S02]  /*29a0*/  ISETP.GE.AND P6, PT, R98, UR54, PT ;  /* 0x0000003662007c0c */ /* 0x000fe4000bfc6270 */
[----:B-1----:R-:W-:Y:S01]  /*29b0*/  IADD3 R90, P3, R76, R16, RZ ;  /* 0x000000104c5a7210 */ /* 0x002fe20007f7e0ff */
        /* <DEDUP_REMOVED lines=11> */
[----:B0-----:R-:W-:Y:S01]  /*2a70*/  IADD3 R90, P1, R74, R16, RZ ;  /* 0x000000104a5a7210 */ /* 0x001fe20007f3e0ff */
        /* <DEDUP_REMOVED lines=25> */
[----:B------:R-:W-:Y:S02]  /*2c10*/  ISETP.GE.AND P1, PT, R98, UR54, PT ;  /* 0x0000003662007c0c */ /* 0x000fe4000bf26270 */
[----:B------:R-:W-:Y:S02]  /*2c20*/  LOP3.LUT R98, R96, 0x30, RZ, 0xfc, !PT ;  /* 0x0000003060627812 */ /* 0x000fe400078efcff */
[----:B------:R-:W-:Y:S02]  /*2c30*/  LEA.HI.X.SX32 R91, R70, R14, 0x1, P6 ;  /* 0x0000000e465b7211 */ /* 0x000fe400030f0eff */
[----:B------:R-:W-:-:S02]  /*2c40*/  ISETP.GE.AND P2, PT, R98, UR54, PT ;  /* 0x0000003662007c0c */ /* 0x000fc4000bf46270 */
[C---:B0-----:R-:W-:Y:S02]  /*2c50*/  IADD3 R86, P6, R8.reuse, R16, RZ ;  /* 0x0000001008567210 */ /* 0x041fe40007fde0ff */
[----:B------:R-:W-:Y:S02]  /*2c60*/  PRMT R98, RZ, 0x7610, R98 ;  /* 0x00007610ff627816 */ /* 0x000fe40000000062 */
[----:B------:R-:W-:Y:S02]  /*2c70*/  LEA.HI.X.SX32 R87, R8, R14, 0x1, P6 ;  /* 0x0000000e08577211 */ /* 0x000fe400030f0eff */
[----:B------:R-:W-:-:S03]  /*2c80*/  PRMT R149, RZ, 0x7610, R149 ;  /* 0x00007610ff957816 */ /* 0x000fc60000000095 */
[----:B------:R-:W2:Y:S04]  /*2c90*/  @!P4 LDG.E.U8 R98, desc[UR14][R86.64] ;  /* 0x0000000e5662c981 */ /* 0x000ea8000c1e1100 */
[----:B------:R0:W5:Y:S01]  /*2ca0*/  @!P3 LDG.E.U8 R149, desc[UR14][R90.64] ;  /* 0x0000000e5a95b981 */ /* 0x000162000c1e1100 */
[----:B------:R-:W-:Y:S02]  /*2cb0*/  PRMT R137, RZ, 0x7610, R137 ;  /* 0x00007610ff897816 */ /* 0x000fe40000000089 */
[----:B------:R-:W-:Y:S02]  /*2cc0*/  LOP3.LUT R99, R96, 0x32, RZ, 0xfc, !PT ;  /* 0x0000003260637812 */ /* 0x000fe400078efcff */
[----:B0-----:R-:W-:-:S04]  /*2cd0*/  IADD3 R90, P6, R69, R16, RZ ;  /* 0x00000010455a7210 */ /* 0x001fc80007fde0ff */
[----:B------:R-:W-:Y:S02]  /*2ce0*/  LEA.HI.X.SX32 R91, R69, R14, 0x1, P6 ;  /* 0x0000000e455b7211 */ /* 0x000fe400030f0eff */
[C---:B------:R-:W-:Y:S02]  /*2cf0*/  IADD3 R86, P6, R68.reuse, R16, RZ ;  /* 0x0000001044567210 */ /* 0x040fe40007fde0ff */
[----:B------:R-:W-:Y:S01]  /*2d00*/  PRMT R147, RZ, 0x7610, R147 ;  /* 0x00007610ff937816 */ /* 0x000fe20000000093 */
[----:B------:R0:W5:Y:S01]  /*2d10*/  @!P5 LDG.E.U8 R137, desc[UR14][R90.64] ;  /* 0x0000000e5a89d981 */ /* 0x000162000c1e1100 */
[----:B------:R-:W-:Y:S02]  /*2d20*/  LEA.HI.X.SX32 R87, R68, R14, 0x1, P6 ;  /* 0x0000000e44577211 */ /* 0x000fe400030f0eff */
[----:B------:R-:W-:Y:S02]  /*2d30*/  ISETP.GE.AND P3, PT, R99, UR54, PT ;  /* 0x0000003663007c0c */ /* 0x000fe4000bf66270 */
[----:B------:R-:W-:Y:S01]  /*2d40*/  LOP3.LUT R99, R96, 0x34, RZ, 0xfc, !PT ;  /* 0x0000003460637812 */ /* 0x000fe200078efcff */
[----:B------:R1:W5:Y:S01]  /*2d50*/  @!P0 LDG.E.U8 R147, desc[UR14][R86.64] ;  /* 0x0000000e56938981 */ /* 0x000362000c1e1100 */
[----:B------:R-:W-:-:S02]  /*2d60*/  PRMT R145, RZ, 0x7610, R145 ;  /* 0x00007610ff917816 */ /* 0x000fc40000000091 */
[----:B0-----:R-:W-:Y:S02]  /*2d70*/  IADD3 R90, P6, R67, R16, RZ ;  /* 0x00000010435a7210 */ /* 0x001fe40007fde0ff */
[----:B------:R-:W-:Y:S02]  /*2d80*/  ISETP.GE.AND P4, PT, R99, UR54, PT ;  /* 0x0000003663007c0c */ /* 0x000fe4000bf86270 */
[----:B------:R-:W-:Y:S02]  /*2d90*/  LEA.HI.X.SX32 R91, R67, R14, 0x1, P6 ;  /* 0x0000000e435b7211 */ /* 0x000fe400030f0eff */
[----:B-1----:R-:W-:Y:S02]  /*2da0*/  IADD3 R86, P6, R66, R16, RZ ;  /* 0x0000001042567210 */ /* 0x002fe40007fde0ff */
[----:B------:R-:W-:Y:S01]  /*2db0*/  LOP3.LUT R99, R96, 0x36, RZ, 0xfc, !PT ;  /* 0x0000003660637812 */ /* 0x000fe200078efcff */
[----:B------:R0:W5:Y:S01]  /*2dc0*/  @!P1 LDG.E.U8 R145, desc[UR14][R90.64] ;  /* 0x0000000e5a919981 */ /* 0x000162000c1e1100 */
[----:B------:R-:W-:-:S02]  /*2dd0*/  PRMT R144, RZ, 0x7610, R144 ;  /* 0x00007610ff907816 */ /* 0x000fc40000000090 */
[----:B------:R-:W-:Y:S02]  /*2de0*/  LEA.HI.X.SX32 R87, R66, R14, 0x1, P6 ;  /* 0x0000000e42577211 */ /* 0x000fe400030f0eff */
[----:B------:R-:W-:Y:S02]  /*2df0*/  ISETP.GE.AND P5, PT, R99, UR54, PT ;  /* 0x0000003663007c0c */ /* 0x000fe4000bfa6270 */
[----:B------:R-:W-:Y:S01]  /*2e00*/  LOP3.LUT R99, R96, 0x38, RZ, 0xfc, !PT ;  /* 0x0000003860637812 */ /* 0x000fe200078efcff */
[----:B------:R1:W5:Y:S01]  /*2e10*/  @!P2 LDG.E.U8 R144, desc[UR14][R86.64] ;  /* 0x0000000e5690a981 */ /* 0x000362000c1e1100 */
[C---:B0-----:R-:W-:Y:S02]  /*2e20*/  IADD3 R90, P6, R65.reuse, R16, RZ ;  /* 0x00000010415a7210 */ /* 0x041fe40007fde0ff */
[----:B------:R-:W-:Y:S02]  /*2e30*/  PRMT R143, RZ, 0x7610, R143 ;  /* 0x00007610ff8f7816 */ /* 0x000fe4000000008f */
[----:B------:R-:W-:-:S02]  /*2e40*/  LEA.HI.X.SX32 R91, R65, R14, 0x1, P6 ;  /* 0x0000000e415b7211 */ /* 0x000fc400030f0eff */
[----:B------:R-:W-:Y:S02]  /*2e50*/  ISETP.GE.AND P0, PT, R99, UR54, PT ;  /* 0x0000003663007c0c */ /* 0x000fe4000bf06270 */
[----:B-1----:R-:W-:Y:S01]  /*2e60*/  IADD3 R86, P6, R64, R16, RZ ;  /* 0x0000001040567210 */ /* 0x002fe20007fde0ff */
        /* <DEDUP_REMOVED lines=173> */
[-C--:B------:R-:W-:Y:S01]  /*3940*/  IADD3 R104, P5, R36, R16.reuse, RZ ;  /* 0x0000001024687210 */ /* 0x080fe20007fbe0ff */
[----:B------:R1:W5:Y:S01]  /*3950*/  @!P3 LDG.E.U8 R112, desc[UR14][R86.64] ;  /* 0x0000000e5670b981 */ /* 0x000362000c1e1100 */
[----:B0-----:R-:W-:Y:S02]  /*3960*/  IADD3 R90, P0, R34, R16, RZ ;  /* 0x00000010225a7210 */ /* 0x001fe40007f1e0ff */
[----:B------:R-:W-:Y:S02]  /*3970*/  LOP3.LUT R99, R96, 0x74, RZ, 0xfc, !PT ;  /* 0x0000007460637812 */ /* 0x000fe400078efcff */
[----:B------:R-:W-:-:S02]  /*3980*/  PRMT R111, RZ, 0x7610, R111 ;  /* 0x00007610ff6f7816 */ /* 0x000fc4000000006f */
[----:B------:R-:W-:Y:S02]  /*3990*/  PRMT R113, RZ, 0x7610, R113 ;  /* 0x00007610ff717816 */ /* 0x000fe40000000071 */
[-C--:B------:R-:W-:Y:S02]  /*39a0*/  LEA.HI.X.SX32 R91, R34, R14.reuse, 0x1, P0 ;  /* 0x0000000e225b7211 */ /* 0x080fe400000f0eff */
[----:B------:R-:W-:Y:S02]  /*39b0*/  LEA.HI.X.SX32 R105, R36, R14, 0x1, P5 ;  /* 0x0000000e24697211 */ /* 0x000fe400028f0eff */
[----:B-1----:R-:W-:Y:S01]  /*39c0*/  IADD3 R86, P0, R33, R16, RZ ;  /* 0x0000001021567210 */ /* 0x002fe20007f1e0ff */
[----:B------:R0:W5:Y:S01]  /*39d0*/  @!P4 LDG.E.U8 R111, desc[UR14][R90.64] ;  /* 0x0000000e5a6fc981 */ /* 0x000162000c1e1100 */
[----:B------:R-:W-:Y:S02]  /*39e0*/  ISETP.GE.AND P1, PT, R99, UR54, PT ;  /* 0x0000003663007c0c */ /* 0x000fe4000bf26270 */
[----:B------:R-:W-:Y:S01]  /*39f0*/  LOP3.LUT R99, R96, 0x76, RZ, 0xfc, !PT ;  /* 0x0000007660637812 */ /* 0x000fe200078efcff */
[----:B------:R-:W5:Y:S01]  /*3a00*/  @!P2 LDG.E.U8 R113, desc[UR14][R104.64] ;  /* 0x0000000e6871a981 */ /* 0x000f62000c1e1100 */
[----:B------:R-:W-:-:S02]  /*3a10*/  PRMT R110, RZ, 0x7610, R110 ;  /* 0x00007610ff6e7816 */ /* 0x000fc4000000006e */
[----:B------:R-:W-:Y:S02]  /*3a20*/  LEA.HI.X.SX32 R87, R33, R14, 0x1, P0 ;  /* 0x0000000e21577211 */ /* 0x000fe400000f0eff */
[----:B------:R-:W-:Y:S02]  /*3a30*/  ISETP.GE.AND P2, PT, R99, UR54, PT ;  /* 0x0000003663007c0c */ /* 0x000fe4000bf46270 */
[C---:B0-----:R-:W-:Y:S01]  /*3a40*/  IADD3 R90, P0, R32.reuse, R16, RZ ;  /* 0x00000010205a7210 */ /* 0x041fe20007f1e0ff */
[----:B------:R0:W5:Y:S01]  /*3a50*/  @!P6 LDG.E.U8 R110, desc[UR14][R86.64] ;  /* 0x0000000e566ee981 */ /* 0x000162000c1e1100 */
[----:B------:R-:W-:Y:S02]  /*3a60*/  PRMT R109, RZ, 0x7610, R109 ;  /* 0x00007610ff6d7816 */ /* 0x000fe4000000006d */
[----:B------:R-:W-:Y:S02]  /*3a70*/  LEA.HI.X.SX32 R91, R32, R14, 0x1, P0 ;  /* 0x0000000e205b7211 */ /* 0x000fe400000f0eff */
[----:B------:R-:W-:-:S02]  /*3a80*/  LOP3.LUT R99, R96, 0x78, RZ, 0xfc, !PT ;  /* 0x0000007860637812 */ /* 0x000fc400078efcff */
[----:B------:R-:W-:Y:S01]  /*3a90*/  PRMT R108, RZ, 0x7610, R108 ;  /* 0x00007610ff6c7816 */ /* 0x000fe2000000006c */
[----:B------:R-:W5:Y:S01]  /*3aa0*/  @!P1 LDG.E.U8 R109, desc[UR14][R90.64] ;  /* 0x0000000e5a6d9981 */ /* 0x000f62000c1e1100 */
[----:B0-----:R-:W-:Y:S02]  /*3ab0*/  IADD3 R86, P0, R23, R16, RZ ;  /* 0x0000001017567210 */ /* 0x001fe40007f1e0ff */
[----:B------:R-:W-:Y:S02]  /*3ac0*/  ISETP.GE.AND P1, PT, R99, UR54, PT ;  /* 0x0000003663007c0c */ /* 0x000fe4000bf26270 */
[----:B------:R-:W-:Y:S02]  /*3ad0*/  LEA.HI.X.SX32 R87, R23, R14, 0x1, P0 ;  /* 0x0000000e17577211 */ /* 0x000fe400000f0eff */
[----:B------:R-:W-:-:S03]  /*3ae0*/  LOP3.LUT R99, R96, 0x7a, RZ, 0xfc, !PT ;  /* 0x0000007a60637812 */ /* 0x000fc600078efcff */
[----:B------:R0:W5:Y:S01]  /*3af0*/  @!P2 LDG.E.U8 R108, desc[UR14][R86.64] ;  /* 0x0000000e566ca981 */ /* 0x000162000c1e1100 */
[----:B------:R-:W-:Y:S02]  /*3b00*/  PRMT R107, RZ, 0x7610, R107 ;  /* 0x00007610ff6b7816 */ /* 0x000fe4000000006b */
[----:B------:R-:W-:Y:S02]  /*3b10*/  ISETP.GE.AND P2, PT, R99, UR54, PT ;  /* 0x0000003663007c0c */ /* 0x000fe4000bf46270 */
[----:B0-----:R-:W-:-:S04]  /*3b20*/  IADD3 R86, P0, R22, R16, RZ ;  /* 0x0000001016567210 */ /* 0x001fc80007f1e0ff */
        /* <DEDUP_REMOVED lines=12> */
[----:B------:R-:W-:-:S05]  /*3bf0*/  LEA.HI.X.SX32 R87, R20, R14, 0x1, P0 ;  /* 0x0000000e14577211 */ /* 0x000fca00000f0eff */
[----:B------:R0:W5:Y:S01]  /*3c00*/  @!P1 LDG.E.U8 R105, desc[UR14][R86.64] ;  /* 0x0000000e56699981 */ /* 0x000162000c1e1100 */
[----:B------:R-:W-:Y:S02]  /*3c10*/  PRMT R91, RZ, 0x7610, R91 ;  /* 0x00007610ff5b7816 */ /* 0x000fe4000000005b */
[----:B0-----:R-:W-:-:S04]  /*3c20*/  IADD3 R86, P0, R19, R16, RZ ;  /* 0x0000001013567210 */ /* 0x001fc80007f1e0ff */
[----:B------:R-:W-:-:S05]  /*3c30*/  LEA.HI.X.SX32 R87, R19, R14, 0x1, P0 ;  /* 0x0000000e13577211 */ /* 0x000fca00000f0eff */
[----:B------:R0:W5:Y:S01]  /*3c40*/  @!P2 LDG.E.U8 R91, desc[UR14][R86.64] ;  /* 0x0000000e565ba981 */ /* 0x000162000c1e1100 */
[----:B------:R-:W-:-:S04]  /*3c50*/  LOP3.LUT R96, R0, 0x7f, RZ, 0xc0, !PT ;  /* 0x0000007f00607812 */ /* 0x000fc800078ec0ff */
[----:B------:R-:W-:Y:S02]  /*3c60*/  ISETP.GE.AND P0, PT, R96, UR54, PT ;  /* 0x0000003660007c0c */ /* 0x000fe4000bf06270 */
[----:B------:R-:W-:Y:S02]  /*3c70*/  SHF.R.S32.HI R90, RZ, 0x1f, R6 ;  /* 0x0000001fff5a7819 */ /* 0x000fe40000011406 */
[----:B0-----:R-:W-:Y:S02]  /*3c80*/  IADD3 R86, P1, R6, R13, RZ ;  /* 0x0000000d06567210 */ /* 0x001fe40007f3e0ff */
[----:B------:R-:W-:-:S03]  /*3c90*/  PRMT R104, RZ, 0x7610, R104 ;  /* 0x00007610ff687816 */ /* 0x000fc60000000068 */
[----:B------:R-:W-:Y:S01]  /*3ca0*/  IMAD.X R87, R90, 0x1, R15, P1 ;  /* 0x000000015a577824 */ /* 0x000fe200008e060f */
[----:B------:R-:W-:Y:S01]  /*3cb0*/  BAR.SYNC.DEFER_BLOCKING 0x0 ;  /* 0x0000000000007b1d */ /* 0x000fe20000010000 */
[----:B------:R-:W-:Y:S01]  /*3cc0*/  PRMT R103, RZ, 0x7610, R103 ;  /* 0x00007610ff677816 */ /* 0x000fe20000000067 */
[----:B------:R-:W-:Y:S01]  /*3cd0*/  IMAD.SHL.U32 R99, R0, 0x10, RZ ;  /* 0x0000001000637824 */ /* 0x000fe200078e00ff */
[----:B------:R-:W-:Y:S02]  /*3ce0*/  PRMT R101, RZ, 0x7610, R101 ;  /* 0x00007610ff657816 */ /* 0x000fe40000000065 */
[----:B------:R-:W-:Y:S02]  /*3cf0*/  SHF.R.U32.HI R148, RZ, 0x6, R0 ;  /* 0x00000006ff947819 */ /* 0x000fe40000011600 */
[----:B------:R-:W-:Y:S01]  /*3d00*/  LOP3.LUT R99, R99, 0x70, RZ, 0xc0, !PT ;  /* 0x0000007063637812 */ /* 0x000fe200078ec0ff */
[----:B------:R0:W5:Y:S02]  /*3d10*/  @!P0 LDG.E.U8 R104, desc[UR14][R86.64] ;  /* 0x0000000e56688981 */ /* 0x000164000c1e1100 */
[----:B0-----:R-:W-:-:S05]  /*3d20*/  IADD3 R86, P1, R6, R17, RZ ;  /* 0x0000001106567210 */ /* 0x001fca0007f3e0ff */
[----:B------:R-:W-:-:S05]  /*3d30*/  IMAD.X R87, R90, 0x1, R18, P1 ;  /* 0x000000015a577824 */ /* 0x000fca00008e0612 */
[----:B------:R0:W5:Y:S01]  /*3d40*/  @!P0 LDG.E.U8 R103, desc[UR14][R86.64] ;  /* 0x0000000e56678981 */ /* 0x000162000c1e1100 */
[----:B------:R-:W-:Y:S01]  /*3d50*/  IMAD R99, R10, 0x80, R99 ;  /* 0x000000800a637824 */ /* 0x000fe200078e0263 */
[----:B------:R-:W-:Y:S02]  /*3d60*/  SGXT.U32 R148, R148, 0x1 ;  /* 0x000000019494781a */ /* 0x000fe40000000000 */
[----:B0-----:R-:W-:-:S04]  /*3d70*/  IADD3 R86, P1, R6, UR37, RZ ;  /* 0x0000002506567c10 */ /* 0x001fc8000ff3e0ff */
[----:B------:R-:W-:Y:S02]  /*3d80*/  IADD3.X R87, R90, UR51, RZ, P1, !PT ;  /* 0x000000335a577c10 */ /* 0x000fe40008ffe4ff */
[----:B------:R-:W-:-:S03]  /*3d90*/  LOP3.LUT R148, R99, R148, RZ, 0xfc, !PT ;  /* 0x0000009463947212 */ /* 0x000fc600078efcff */
[----:B------:R0:W5:Y:S01]  /*3da0*/  @!P0 LDG.E.U8 R101, desc[UR14][R86.64] ;  /* 0x0000000e56658981 */ /* 0x000162000c1e1100 */
[----:B------:R-:W-:Y:S02]  /*3db0*/  PRMT R99, RZ, 0x7610, R99 ;  /* 0x00007610ff637816 */ /* 0x000fe40000000063 */
[----:B0-----:R-:W-:-:S04]  /*3dc0*/  IADD3 R86, P1, R6, UR38, RZ ;  /* 0x0000002606567c10 */ /* 0x001fc8000ff3e0ff */
[----:B------:R-:W-:Y:S01]  /*3dd0*/  IADD3.X R87, R90, UR24, RZ, P1, !PT ;  /* 0x000000185a577c10 */ /* 0x000fe20008ffe4ff */
[----:B--2---:R0:W-:Y:S04]  /*3de0*/  STS.U8 [R148+UR12], R98 ;  /* 0x0000006294007988 */ /* 0x0041e8000800000c */
[----:B------:R1:W2:Y:S01]  /*3df0*/  @!P0 LDG.E.U8 R99, desc[UR14][R86.64] ;  /* 0x0000000e56638981 */ /* 0x0002a2000c1e1100 */
[----:B0-----:R-:W-:Y:S02]  /*3e00*/  PRMT R98, RZ, 0x7610, R98 ;  /* 0x00007610ff627816 */ /* 0x001fe40000000062 */
[----:B-1----:R-:W-:-:S04]  /*3e10*/  IADD3 R86, P1, R6, UR39, RZ ;  /* 0x0000002706567c10 */ /* 0x002fc8000ff3e0ff */
[----:B------:R-:W-:Y:S01]  /*3e20*/  IADD3.X R87, R90, UR25, RZ, P1, !PT ;  /* 0x000000195a577c10 */ /* 0x000fe20008ffe4ff */
[----:B------:R0:W-:Y:S04]  /*3e30*/  STS.U8 [R148+UR12+0x2], R97 ;  /* 0x0000026194007988 */ /* 0x0001e8000800000c */
[----:B------:R1:W2:Y:S01]  /*3e40*/  @!P0 LDG.E.U8 R98, desc[UR14][R86.64] ;  /* 0x0000000e56628981 */ /* 0x0002a2000c1e1100 */
[----:B0-----:R-:W-:Y:S02]  /*3e50*/  PRMT R97, RZ, 0x7610, R97 ;  /* 0x00007610ff617816 */ /* 0x001fe40000000061 */
[----:B-1----:R-:W-:-:S04]  /*3e60*/  IADD3 R86, P1, R6, UR40, RZ ;  /* 0x0000002806567c10 */ /* 0x002fc8000ff3e0ff */
[----:B------:R-:W-:Y:S01]  /*3e70*/  IADD3.X R87, R90, UR26, RZ, P1, !PT ;  /* 0x0000001a5a577c10 */ /* 0x000fe20008ffe4ff */
[----:B---3--:R0:W-:Y:S04]  /*3e80*/  STS.U8 [R148+UR12+0x4], R95 ;  /* 0x0000045f94007988 */ /* 0x0081e8000800000c */
[----:B------:R1:W3:Y:S01]  /*3e90*/  @!P0 LDG.E.U8 R97, desc[UR14][R86.64] ;  /* 0x0000000e56618981 */ /* 0x0002e2000c1e1100 */
[----:B0-----:R-:W-:Y:S02]  /*3ea0*/  PRMT R95, RZ, 0x7610, R95 ;  /* 0x00007610ff5f7816 */ /* 0x001fe4000000005f */
[----:B-1----:R-:W-:-:S04]  /*3eb0*/  IADD3 R86, P1, R6, UR41, RZ ;  /* 0x0000002906567c10 */ /* 0x002fc8000ff3e0ff */
[----:B------:R-:W-:Y:S01]  /*3ec0*/  IADD3.X R87, R90, UR27, RZ, P1, !PT ;  /* 0x0000001b5a577c10 */ /* 0x000fe20008ffe4ff */
[----:B----4-:R0:W-:Y:S04]  /*3ed0*/  STS.U8 [R148+UR12+0x6], R92 ;  /* 0x0000065c94007988 */ /* 0x0101e8000800000c */
[----:B------:R1:W4:Y:S01]  /*3ee0*/  @!P0 LDG.E.U8 R95, desc[UR14][R86.64] ;  /* 0x0000000e565f8981 */ /* 0x000322000c1e1100 */
[----:B0-----:R-:W-:Y:S02]  /*3ef0*/  PRMT R92, RZ, 0x7610, R92 ;  /* 0x00007610ff5c7816 */ /* 0x001fe4000000005c */
[----:B-1----:R-:W-:-:S04]  /*3f00*/  IADD3 R86, P1, R6, UR42, RZ ;  /* 0x0000002a06567c10 */ /* 0x002fc8000ff3e0ff */
[----:B------:R-:W-:Y:S01]  /*3f10*/  IADD3.X R87, R90, UR28, RZ, P1, !PT ;  /* 0x0000001c5a577c10 */ /* 0x000fe20008ffe4ff */
[----:B-----5:R0:W-:Y:S04]  /*3f20*/  STS.U8 [R148+UR12+0x8], R94 ;  /* 0x0000085e94007988 */ /* 0x0201e8000800000c */
[----:B------:R1:W5:Y:S01]  /*3f30*/  @!P0 LDG.E.U8 R92, desc[UR14][R86.64] ;  /* 0x0000000e565c8981 */ /* 0x000362000c1e1100 */
        /* <DEDUP_REMOVED lines=8> */
[----:B------:R0:W-:Y:S04]  /*3fc0*/  STS.U8 [R148+UR12+0xc], R100 ;  /* 0x00000c6494007988 */ /* 0x0001e8000800000c */
[----:B------:R1:W3:Y:S01]  /*3fd0*/  @!P0 LDG.E.U8 R102, desc[UR14][R86.64] ;  /* 0x0000000e56668981 */ /* 0x0002e2000c1e1100 */
[----:B0-----:R-:W-:Y:S02]  /*3fe0*/  PRMT R100, RZ, 0x7610, R100 ;  /* 0x00007610ff647816 */ /* 0x001fe40000000064 */
[----:B-1----:R-:W-:Y:S01]  /*3ff0*/  IADD3 R86, P1, R6, UR45, RZ ;  /* 0x0000002d06567c10 */ /* 0x002fe2000ff3e0ff */
[----:B------:R0:W-:Y:S03]  /*4000*/  STS.U8 [R148+UR12+0xe], R156 ;  /* 0x00000e9c94007988 */ /* 0x0001e6000800000c */
[----:B------:R-:W-:-:S05]  /*4010*/  IADD3.X R87, R90, UR31, RZ, P1, !PT ;  /* 0x0000001f5a577c10 */ /* 0x000fca0008ffe4ff */
[----:B------:R1:W4:Y:S01]  /*4020*/  @!P0 LDG.E.U8 R100, desc[UR14][R86.64] ;  /* 0x0000000e56648981 */ /* 0x000322000c1e1100 */
[----:B0-----:R-:W-:-:S05]  /*4030*/  LOP3.LUT R156, R148, 0x10, RZ, 0x3c, !PT ;  /* 0x00000010949c7812 */ /* 0x001fca00078e3cff */
[----:B------:R0:W-:Y:S01]  /*4040*/  STS.U8 [R156+UR12], R157 ;  /* 0x0000009d9c007988 */ /* 0x0001e2000800000c */
[----:B-1----:R-:W-:-:S04]  /*4050*/  IADD3 R86, P1, R6, UR46, RZ ;  /* 0x0000002e06567c10 */ /* 0x002fc8000ff3e0ff */
[----:B------:R-:W-:Y:S02]  /*4060*/  IADD3.X R87, R90, UR32, RZ, P1, !PT ;  /* 0x000000205a577c10 */ /* 0x000fe40008ffe4ff */
[----:B0-----:R-:W-:Y:S01]  /*4070*/  PRMT R157, RZ, 0x7610, R157 ;  /* 0x00007610ff9d7816 */ /* 0x001fe2000000009d */
[----:B------:R0:W-:Y:S05]  /*4080*/  STS.U8 [R156+UR12+0x2], R159 ;  /* 0x0000029f9c007988 */ /* 0x0001ea000800000c */
[----:B------:R1:W5:Y:S01]  /*4090*/  @!P0 LDG.E.U8 R157, desc[UR14][R86.64] ;  /* 0x0000000e569d8981 */ /* 0x000362000c1e1100 */
[----:B0-----:R-:W-:Y:S02]  /*40a0*/  PRMT R159, RZ, 0x7610, R159 ;  /* 0x00007610ff9f7816 */ /* 0x001fe4000000009f */
[----:B-1----:R-:W-:-:S04]  /*40b0*/  IADD3 R86, P1, R6, UR47, RZ ;  /* 0x0000002f06567c10 */ /* 0x002fc8000ff3e0ff */
[----:B------:R-:W-:-:S05]  /*40c0*/  IADD3.X R87, R90, UR33, RZ, P1, !PT ;  /* 0x000000215a577c10 */ /* 0x000fca0008ffe4ff */
[----:B------:R0:W5:Y:S01]  /*40d0*/  @!P0 LDG.E.U8 R159, desc[UR14][R86.64] ;  /* 0x0000000e569f8981 */ /* 0x000162000c1e1100 */
[----:B------:R-:W-:Y:S02]  /*40e0*/  PRMT R161, RZ, 0x7610, R161 ;  /* 0x00007610ffa17816 */ /* 0x000fe400000000a1 */
[----:B0-----:R-:W-:-:S04]  /*40f0*/  IADD3 R86, P1, R6, UR48, RZ ;  /* 0x0000003006567c10 */ /* 0x001fc8000ff3e0ff */
[----:B------:R-:W-:-:S05]  /*4100*/  IADD3.X R87, R90, UR34, RZ, P1, !PT ;  /* 0x000000225a577c10 */ /* 0x000fca0008ffe4ff */
[----:B------:R0:W5:Y:S01]  /*4110*/  @!P0 LDG.E.U8 R161, desc[UR14][R86.64] ;  /* 0x0000000e56a18981 */ /* 0x000162000c1e1100 */
[----:B------:R-:W-:Y:S02]  /*4120*/  PRMT R162, RZ, 0x7610, R162 ;  /* 0x00007610ffa27816 */ /* 0x000fe400000000a2 */
[----:B0-----:R-:W-:-:S04]  /*4130*/  IADD3 R86, P1, R6, UR49, RZ ;  /* 0x0000003106567c10 */ /* 0x001fc8000ff3e0ff */
[----:B------:R-:W-:-:S05]  /*4140*/  IADD3.X R87, R90, UR35, RZ, P1, !PT ;  /* 0x000000235a577c10 */ /* 0x000fca0008ffe4ff */
[----:B------:R0:W5:Y:S02]  /*4150*/  @!P0 LDG.E.U8 R162, desc[UR14][R86.64] ;  /* 0x0000000e56a28981 */ /* 0x000164000c1e1100 */
[----:B0-----:R-:W-:-:S04]  /*4160*/  IADD3 R86, P1, R6, UR50, RZ ;  /* 0x0000003206567c10 */ /* 0x001fc8000ff3e0ff */
[----:B------:R-:W-:Y:S02]  /*4170*/  IADD3.X R87, R90, UR36, RZ, P1, !PT ;  /* 0x000000245a577c10 */ /* 0x000fe40008ffe4ff */
[----:B------:R-:W-:-:S06]  /*4180*/  PRMT R90, RZ, 0x7610, R90 ;  /* 0x00007610ff5a7816 */ /* 0x000fcc000000005a */
[----:B------:R0:W5:Y:S04]  /*4190*/  @!P0 LDG.E.U8 R90, desc[UR14][R86.64] ;  /* 0x0000000e565a8981 */ /* 0x000168000c1e1100 */
[----:B------:R1:W-:Y:S01]  /*41a0*/  STS.U8 [R156+UR12+0x6], R158 ;  /* 0x0000069e9c007988 */ /* 0x0003e2000800000c */
[C---:B0-----:R-:W-:Y:S02]  /*41b0*/  LOP3.LUT R87, R148.reuse, 0x30, RZ, 0x3c, !PT ;  /* 0x0000003094577812 */ /* 0x041fe400078e3cff */
[----:B-1----:R-:W-:Y:S01]  /*41c0*/  LOP3.LUT R158, R148, 0x20, RZ, 0x3c, !PT ;  /* 0x00000020949e7812 */ /* 0x002fe200078e3cff */
[----:B------:R-:W-:Y:S04]  /*41d0*/  STS.U8 [R156+UR12+0x4], R160 ;  /* 0x000004a09c007988 */ /* 0x000fe8000800000c */
[----:B------:R0:W-:Y:S04]  /*41e0*/  STS.U8 [R156+UR12+0x8], R93 ;  /* 0x0000085d9c007988 */ /* 0x0001e8000800000c */
[----:B------:R-:W-:Y:S04]  /*41f0*/  STS.U8 [R156+UR12+0xa], R155 ;  /* 0x00000a9b9c007988 */ /* 0x000fe8000800000c */
[----:B------:R-:W-:Y:S04]  /*4200*/  STS.U8 [R156+UR12+0xc], R154 ;  /* 0x00000c9a9c007988 */ /* 0x000fe8000800000c */
[----:B------:R-:W-:Y:S04]  /*4210*/  STS.U8 [R156+UR12+0xe], R153 ;  /* 0x00000e999c007988 */ /* 0x000fe8000800000c */
[----:B------:R-:W-:Y:S04]  /*4220*/  STS.U8 [R158+UR12], R146 ;  /* 0x000000929e007988 */ /* 0x000fe8000800000c */
[----:B------:R-:W-:Y:S04]  /*4230*/  STS.U8 [R158+UR12+0x2], R152 ;  /* 0x000002989e007988 */ /* 0x000fe8000800000c */
[----:B------:R-:W-:Y:S04]  /*4240*/  STS.U8 [R158+UR12+0x4], R151 ;  /* 0x000004979e007988 */ /* 0x000fe8000800000c */
[----:B------:R-:W-:Y:S04]  /*4250*/  STS.U8 [R158+UR12+0x6], R150 ;  /* 0x000006969e007988 */ /* 0x000fe8000800000c */
[----:B------:R-:W-:Y:S04]  /*4260*/  STS.U8 [R158+UR12+0x8], R149 ;  /* 0x000008959e007988 */ /* 0x000fe8000800000c */
        /* <DEDUP_REMOVED lines=10> */
[----:B------:R1:W-:Y:S01]  /*4310*/  STS.U8 [R87+UR12+0xe], R136 ;  /* 0x00000e8857007988 */ /* 0x0003e2000800000c */
[----:B0-----:R-:W-:-:S03]  /*4320*/  LOP3.LUT R93, R96, 0x20, RZ, 0x3c, !PT ;  /* 0x00000020605d7812 */ /* 0x001fc600078e3cff */
[----:B------:R-:W-:Y:S04]  /*4330*/  STS.U8 [R5+UR12], R135 ;  /* 0x0000008705007988 */ /* 0x000fe8000800000c */
[----:B------:R-:W-:Y:S01]  /*4340*/  STS.U8 [R5+UR12+0x2], R134 ;  /* 0x0000028605007988 */ /* 0x000fe2000800000c */
[----:B-1----:R-:W-:-:S03]  /*4350*/  LOP3.LUT R87, R96, 0x10, RZ, 0x3c, !PT ;  /* 0x0000001060577812 */ /* 0x002fc600078e3cff */
        /* <DEDUP_REMOVED lines=22> */
[----:B------:R0:W-:Y:S01]  /*44c0*/  STS.U8 [R2+UR12+0x2], R110 ;  /* 0x0000026e02007988 */ /* 0x0001e2000800000c */
[----:B------:R-:W-:-:S03]  /*44d0*/  LOP3.LUT R86, R96, 0x60, RZ, 0x3c, !PT ;  /* 0x0000006060567812 */ /* 0x000fc600078e3cff */
[----:B------:R1:W-:Y:S04]  /*44e0*/  STS.U8 [R2+UR12+0xa], R106 ;  /* 0x00000a6a02007988 */ /* 0x0003e8000800000c */
[----:B------:R-:W-:Y:S01]  /*44f0*/  STS.U8 [R2+UR12], R111 ;  /* 0x0000006f02007988 */ /* 0x000fe2000800000c */
[----:B0-----:R-:W-:-:S03]  /*4500*/  LOP3.LUT R110, R96, 0x30, RZ, 0x3c, !PT ;  /* 0x00000030606e7812 */ /* 0x001fc600078e3cff */
[----:B------:R-:W-:Y:S01]  /*4510*/  STS.U8 [R2+UR12+0x4], R109 ;  /* 0x0000046d02007988 */ /* 0x000fe2000800000c */
[----:B-1----:R-:W-:-:S03]  /*4520*/  LOP3.LUT R106, R96, 0x40, RZ, 0x3c, !PT ;  /* 0x00000040606a7812 */ /* 0x002fc600078e3cff */
[----:B------:R0:W-:Y:S04]  /*4530*/  STS.U8 [R2+UR12+0x6], R108 ;  /* 0x0000066c02007988 */ /* 0x0001e8000800000c */
[----:B------:R-:W-:Y:S04]  /*4540*/  STS.U8 [R2+UR12+0x8], R107 ;  /* 0x0000086b02007988 */ /* 0x000fe8000800000c */
[----:B------:R-:W-:Y:S01]  /*4550*/  STS.U8 [R2+UR12+0xc], R105 ;  /* 0x00000c6902007988 */ /* 0x000fe2000800000c */
[----:B0-----:R-:W-:-:S03]  /*4560*/  LOP3.LUT R108, R96, 0x50, RZ, 0x3c, !PT ;  /* 0x00000050606c7812 */ /* 0x001fc600078e3cff */
[----:B------:R-:W-:Y:S04]  /*4570*/  STS.U8 [R2+UR12+0xe], R91 ;  /* 0x00000e5b02007988 */ /* 0x000fe8000800000c */
[----:B------:R-:W-:Y:S04]  /*4580*/  STS.U8 [R96+UR12+0x2000], R104 ;  /* 0x0020006860007988 */ /* 0x000fe8000800000c */
[----:B--2---:R-:W-:Y:S04]  /*4590*/  STS.U8 [R96+UR12+0x2400], R94 ;  /* 0x0024005e60007988 */ /* 0x004fe8000800000c */
[----:B------:R-:W-:Y:S04]  /*45a0*/  STS.U8 [R87+UR12+0x2080], R103 ;  /* 0x0020806757007988 */ /* 0x000fe8000800000c */
[----:B---3--:R0:W-:Y:S04]  /*45b0*/  STS.U8 [R87+UR12+0x2480], R102 ;  /* 0x0024806657007988 */ /* 0x0081e8000800000c */
[----:B------:R-:W-:Y:S04]  /*45c0*/  STS.U8 [R93+UR12+0x2100], R101 ;  /* 0x002100655d007988 */ /* 0x000fe8000800000c */
[----:B----4-:R-:W-:Y:S01]  /*45d0*/  STS.U8 [R93+UR12+0x2500], R100 ;  /* 0x002500645d007988 */ /* 0x010fe2000800000c */
[----:B0-----:R-:W-:-:S03]  /*45e0*/  LOP3.LUT R87, R96, 0x70, RZ, 0x3c, !PT ;  /* 0x0000007060577812 */ /* 0x001fc600078e3cff */
[----:B------:R-:W-:Y:S04]  /*45f0*/  STS.U8 [R110+UR12+0x2180], R99 ;  /* 0x002180636e007988 */ /* 0x000fe8000800000c */
[----:B-----5:R-:W-:Y:S04]  /*4600*/  STS.U8 [R110+UR12+0x2580], R157 ;  /* 0x0025809d6e007988 */ /* 0x020fe8000800000c */
        /* <DEDUP_REMOVED lines=8> */
[----:B------:R1:W-:Y:S06]  /*4690*/  MEMBAR.ALL.CTA ;  /* 0x0000000000007992 */ /* 0x0003ec0000008000 */
[----:B-1----:R-:W1:Y:S02]  /*46a0*/  FENCE.VIEW.ASYNC.S ;  /* 0x00000000000073c6 */ /* 0x002e640000000000 */
[----:B-1----:R-:W-:Y:S06]  /*46b0*/  BAR.SYNC.DEFER_BLOCKING 0x0 ;  /* 0x0000000000007b1d */ /* 0x002fec0000010000 */
[----:B------:R-:W-:Y:S01]  /*46c0*/  UMOV UR9, 0x40000040 ;  /* 0x4000004000097882 */ /* 0x000fe20000000000 */
[----:B------:R-:W-:Y:S01]  /*46d0*/  UMOV UR11, 0x40000040 ;  /* 0x40000040000b7882 */ /* 0x000fe20000000000 */
[----:B------:R-:W-:-:S06]  /*46e0*/  WARPGROUP.ARRIVE ;  /* 0x00000000000079c5 */ /* 0x000fcc0000000000 */
[----:B------:R-:W-:Y:S04]  /*46f0*/  QGMMA.64x16x32.F32.E4M3.E4M3 R24, gdesc[UR8], R24 ;  /* 0x00200000081879f3 */ /* 0x000fe80008700818 */
[----:B------:R-:W-:Y:S04]  /*4700*/  QGMMA.64x16x32.F32.E4M3.E4M3 R24, gdesc[UR4], R24 ;  /* 0x00200000041879f3 */ /* 0x000fe80008700818 */
[----:B------:R-:W-:Y:S01]  /*4710*/  QGMMA.64x16x32.F32.E4M3.E4M3 R24, gdesc[UR16], R24 ;  /* 0x00200000101879f3 */ /* 0x000fe20008700818 */
[----:B------:R-:W-:Y:S02]  /*4720*/  UIADD3 UR13, UR13, -0x1, URZ ;  /* 0xffffffff0d0d7890 */ /* 0x000fe4000fffe03f */
[----:B------:R-:W-:-:S04]  /*4730*/  USHF.R.S32.HI UR9, URZ, 0x1f, UR52 ;  /* 0x0000001f3f097899 */ /* 0x000fc80008011434 */
[----:B------:R-:W-:Y:S01]  /*4740*/  ISETP.NE.U32.AND P0, PT, RZ, UR13, PT ;  /* 0x0000000dff007c0c */ /* 0x000fe2000bf05070 */
[----:B------:R-:W-:Y:S01]  /*4750*/  UIADD3 UR50, UP0, UR52, UR50, URZ ;  /* 0x0000003234327290 */ /* 0x000fe2000ff1e03f */
[----:B------:R-:W-:Y:S01]  /*4760*/  QGMMA.64x16x32.F32.E4M3.E4M3 R24, gdesc[UR20], R24, gsb0 ;  /* 0x00200000141879f3 */ /* 0x000fe20008000818 */
[----:B------:R-:W-:Y:S02]  /*4770*/  UIADD3 UR49, UP4, UR52, UR49, URZ ;  /* 0x0000003134317290 */ /* 0x000fe4000ff9e03f */
[----:B------:R-:W-:Y:S02]  /*4780*/  UIADD3 UR48, UP3, UR52, UR48, URZ ;  /* 0x0000003034307290 */ /* 0x000fe4000ff7e03f */
[----:B------:R-:W-:Y:S02]  /*4790*/  UIADD3 UR47, UP6, UR52, UR47, URZ ;  /* 0x0000002f342f7290 */ /* 0x000fe4000ffde03f */
[----:B------:R-:W-:Y:S02]  /*47a0*/  UIADD3 UR46, UP5, UR52, UR46, URZ ;  /* 0x0000002e342e7290 */ /* 0x000fe4000ffbe03f */
[----:B------:R-:W-:-:S02]  /*47b0*/  UIADD3 UR45, UP2, UR52, UR45, URZ ;  /* 0x0000002d342d7290 */ /* 0x000fc4000ff5e03f */
[----:B------:R-:W-:Y:S02]  /*47c0*/  UIADD3 UR44, UP1, UR52, UR44, URZ ;  /* 0x0000002c342c7290 */ /* 0x000fe4000ff3e03f */
[----:B------:R-:W-:Y:S01]  /*47d0*/  IADD3 R17, P1, R17, UR52, RZ ;  /* 0x0000003411117c10 */ /* 0x000fe2000ff3e0ff */
[----:B------:R-:W-:Y:S01]  /*47e0*/  UIADD3.X UR36, UR9, UR36, URZ, UP0, !UPT ;  /* 0x0000002409247290 */ /* 0x000fe200087fe43f */
[----:B------:R-:W-:Y:S01]  /*47f0*/  IADD3 R13, P2, R13, UR52, RZ ;  /* 0x000000340d0d7c10 */ /* 0x000fe2000ff5e0ff */
[----:B------:R-:W-:Y:S02]  /*4800*/  UIADD3.X UR35, UR9, UR35, URZ, UP4, !UPT ;  /* 0x0000002309237290 */ /* 0x000fe4000a7fe43f */
[----:B------:R-:W-:Y:S02]  /*4810*/  UIADD3.X UR34, UR9, UR34, URZ, UP3, !UPT ;  /* 0x0000002209227290 */ /* 0x000fe40009ffe43f */
[----:B------:R-:W-:Y:S02]  /*4820*/  UIADD3.X UR33, UR9, UR33, URZ, UP6, !UPT ;  /* 0x0000002109217290 */ /* 0x000fe4000b7fe43f */
[----:B------:R-:W-:-:S02]  /*4830*/  UIADD3.X UR32, UR9, UR32, URZ, UP5, !UPT ;  /* 0x0000002009207290 */ /* 0x000fc4000affe43f */
[----:B------:R-:W-:Y:S02]  /*4840*/  UIADD3.X UR31, UR9, UR31, URZ, UP2, !UPT ;  /* 0x0000001f091f7290 */ /* 0x000fe400097fe43f */
[----:B------:R-:W-:Y:S02]  /*4850*/  UIADD3.X UR30, UR9, UR30, URZ, UP1, !UPT ;  /* 0x0000001e091e7290 */ /* 0x000fe40008ffe43f */
[----:B------:R-:W-:Y:S02]  /*4860*/  UIADD3 UR43, UP0, UR52, UR43, URZ ;  /* 0x0000002b342b7290 */ /* 0x000fe4000ff1e03f */
[----:B------:R-:W-:Y:S02]  /*4870*/  UIADD3 UR42, UP4, UR52, UR42, URZ ;  /* 0x0000002a342a7290 */ /* 0x000fe4000ff9e03f */
[----:B------:R-:W-:Y:S02]  /*4880*/  UIADD3 UR41, UP3, UR52, UR41, URZ ;  /* 0x0000002934297290 */ /* 0x000fe4000ff7e03f */
[----:B------:R-:W-:-:S02]  /*4890*/  UIADD3 UR40, UP6, UR52, UR40, URZ ;  /* 0x0000002834287290 */ /* 0x000fc4000ffde03f */
[----:B------:R-:W-:Y:S02]  /*48a0*/  UIADD3 UR39, UP5, UR52, UR39, URZ ;  /* 0x0000002734277290 */ /* 0x000fe4000ffbe03f */
[----:B------:R-:W-:Y:S02]  /*48b0*/  UIADD3 UR38, UP2, UR52, UR38, URZ ;  /* 0x0000002634267290 */ /* 0x000fe4000ff5e03f */
[----:B------:R-:W-:Y:S01]  /*48c0*/  UIADD3 UR37, UP1, UR52, UR37, URZ ;  /* 0x0000002534257290 */ /* 0x000fe2000ff3e03f */
[----:B0-----:R-:W-:Y:S01]  /*48d0*/  IMAD.U32 R87, RZ, RZ, UR53 ;  /* 0x00000035ff577e24 */ /* 0x001fe2000f8e00ff */
[----:B------:R-:W-:Y:S01]  /*48e0*/  IADD3 R16, P3, R16, UR53, RZ ;  /* 0x0000003510107c10 */ /* 0x000fe2000ff7e0ff */
[----:B------:R-:W-:Y:S02]  /*48f0*/  UIADD3.X UR29, UR9, UR29, URZ, UP0, !UPT ;  /* 0x0000001d091d7290 */ /* 0x000fe400087fe43f */
[----:B------:R-:W-:Y:S01]  /*4900*/  IADD3.X R18, R18, UR9, RZ, P1, !PT ;  /* 0x0000000912127c10 */ /* 0x000fe20008ffe4ff */
[----:B------:R-:W-:-:S02]  /*4910*/  UIADD3.X UR28, UR9, UR28, URZ, UP4, !UPT ;  /* 0x0000001c091c7290 */ /* 0x000fc4000a7fe43f */
[----:B------:R-:W-:Y:S01]  /*4920*/  IADD3.X R15, R15, UR9, RZ, P2, !PT ;  /* 0x000000090f0f7c10 */ /* 0x000fe200097fe4ff */
[----:B------:R-:W-:Y:S02]  /*4930*/  UIADD3.X UR27, UR9, UR27, URZ, UP3, !UPT ;  /* 0x0000001b091b7290 */ /* 0x000fe40009ffe43f */
[----:B------:R-:W-:Y:S02]  /*4940*/  UIADD3.X UR26, UR9, UR26, URZ, UP6, !UPT ;  /* 0x0000001a091a7290 */ /* 0x000fe4000b7fe43f */
[----:B------:R-:W-:Y:S02]  /*4950*/  UIADD3.X UR25, UR9, UR25, URZ, UP5, !UPT ;  /* 0x0000001909197290 */ /* 0x000fe4000affe43f */
[----:B------:R-:W-:Y:S01]  /*4960*/  UIADD3.X UR24, UR9, UR24, URZ, UP2, !UPT ;  /* 0x0000001809187290 */ /* 0x000fe200097fe43f */
[----:B------:R-:W-:Y:S02]  /*4970*/  WARPGROUP.DEPBAR.LE gsb0, 0x0 ;  /* 0x00008000000079c5 */ /* 0x000fe40000010000 */
[----:B------:R-:W-:-:S02]  /*4980*/  UIADD3.X UR51, UR9, UR51, URZ, UP1, !UPT ;  /* 0x0000003309337290 */ /* 0x000fc40008ffe43f */
[----:B------:R-:W-:Y:S01]  /*4990*/  UIADD3 UR54, UR54, -0x80, URZ ;  /* 0xffffff8036367890 */ /* 0x000fe2000fffe03f */
[----:B------:R-:W-:Y:S01]  /*49a0*/  LEA.HI.X.SX32 R14, R87, R14, 0x1, P3 ;  /* 0x0000000e570e7211 */ /* 0x000fe200018f0eff */
[----:B------:R-:W-:Y:S10]  /*49b0*/  @P0 BRA `(.L_x_1) ;  /* 0xffffffd800a00947 */ /* 0x000ff4000383ffff */
.L_x_0:
[----:B------:R-:W0:Y:S01]  /*49c0*/  S2R R14, SR_TID.X ;  /* 0x00000000000e7919 */ /* 0x000e220000002100 */
[----:B------:R-:W-:Y:S01]  /*49d0*/  IMAD.SHL.U32 R2, R0, 0x20, RZ ;  /* 0x0000002000027824 */ /* 0x000fe200078e00ff */
[--C-:B------:R-:W-:Y:S01]  /*49e0*/  SHF.R.S32.HI R4, RZ, 0x5, R0.reuse ;  /* 0x00000005ff047819 */ /* 0x100fe20000011400 */
[----:B------:R-:W-:Y:S01]  /*49f0*/  ULDC UR4, c[0x0][0x244] ;  /* 0x0000910000047ab9 */ /* 0x000fe20000000800 */
[----:B------:R-:W-:Y:S01]  /*4a00*/  F2FP.SATFINITE.E4M3.F32.PACK_AB_MERGE_C R24, R25, R24, RZ ;  /* 0x000000181918723e */ /* 0x000fe200048070ff */
[----:B------:R-:W-:Y:S01]  /*4a10*/  ULDC.64 UR6, c[0x0][0x228] ;  /* 0x00008a0000067ab9 */ /* 0x000fe20000000a00 */
[----:B------:R-:W-:Y:S02]  /*4a20*/  LOP3.LUT R3, R2, 0x60, RZ, 0xc0, !PT ;  /* 0x0000006002037812 */ /* 0x000fe400078ec0ff */
[----:B------:R-:W-:Y:S02]  /*4a30*/  SGXT R4, R4, 0x1 ;  /* 0x000000010404781a */ /* 0x000fe40000000200 */
[----:B------:R-:W-:-:S02]  /*4a40*/  LOP3.LUT R3, R3, 0x1c, R0, 0xf8, !PT ;  /* 0x0000001c03037812 */ /* 0x000fc400078ef800 */
[----:B------:R-:W-:Y:S02]  /*4a50*/  F2FP.SATFINITE.E4M3.F32.PACK_AB_MERGE_C R28, R29, R28, RZ ;  /* 0x0000001c1d1c723e */ /* 0x000fe400048070ff */
[----:B------:R-:W-:Y:S02]  /*4a60*/  F2FP.SATFINITE.E4M3.F32.PACK_AB_MERGE_C R26, R27, R26, RZ ;  /* 0x0000001a1b1a723e */ /* 0x000fe400048070ff */
[----:B------:R-:W-:Y:S02]  /*4a70*/  LOP3.LUT R6, R3, 0x240, R4, 0x78, !PT ;  /* 0x0000024003067812 */ /* 0x000fe400078e7804 */
[----:B------:R-:W-:Y:S02]  /*4a80*/  F2FP.SATFINITE.E4M3.F32.PACK_AB_MERGE_C R30, R31, R30, RZ ;  /* 0x0000001e1f1e723e */ /* 0x000fe400048070ff */
[----:B------:R-:W-:Y:S02]  /*4a90*/  LOP3.LUT R24, R24, 0xffff, RZ, 0xc0, !PT ;  /* 0x0000ffff18187812 */ /* 0x000fe400078ec0ff */
[----:B------:R-:W-:-:S02]  /*4aa0*/  LOP3.LUT R3, R28, 0xffff, RZ, 0xc0, !PT ;  /* 0x0000ffff1c037812 */ /* 0x000fc400078ec0ff */
[----:B------:R-:W-:Y:S02]  /*4ab0*/  LOP3.LUT R26, R26, 0xffff, RZ, 0xc0, !PT ;  /* 0x0000ffff1a1a7812 */ /* 0x000fe400078ec0ff */
[----:B------:R-:W-:Y:S02]  /*4ac0*/  LOP3.LUT R5, R2, 0x300, RZ, 0xc0, !PT ;  /* 0x0000030002057812 */ /* 0x000fe400078ec0ff */
[----:B------:R-:W-:Y:S02]  /*4ad0*/  LOP3.LUT R13, R30, 0xffff, RZ, 0xc0, !PT ;  /* 0x0000ffff1e0d7812 */ /* 0x000fe400078ec0ff */
[----:B------:R-:W-:Y:S01]  /*4ae0*/  PRMT R7, R24, 0x3340, R3 ;  /* 0x0000334018077816 */ /* 0x000fe20000000003 */
[----:B------:R-:W-:Y:S01]  /*4af0*/  IMAD R10, R10, 0x4, R5 ;  /* 0x000000040a0a7824 */ /* 0x000fe200078e0205 */
[----:B------:R-:W-:Y:S02]  /*4b00*/  SHF.R.U32.HI R4, RZ, 0x8, R3 ;  /* 0x00000008ff047819 */ /* 0x000fe40000011603 */
[----:B------:R-:W-:-:S02]  /*4b10*/  SHF.R.U32.HI R3, RZ, 0x8, R26 ;  /* 0x00000008ff037819 */ /* 0x000fc4000001161a */
[----:B------:R-:W-:Y:S02]  /*4b20*/  SHF.R.U32.HI R2, RZ, 0x8, R24 ;  /* 0x00000008ff027819 */ /* 0x000fe40000011618 */
[----:B------:R-:W-:Y:S02]  /*4b30*/  SHF.R.U32.HI R5, RZ, 0x8, R13 ;  /* 0x00000008ff057819 */ /* 0x000fe4000001160d */
[----:B------:R-:W-:Y:S02]  /*4b40*/  LOP3.LUT R8, R3, 0xffff, RZ, 0xc0, !PT ;  /* 0x0000ffff03087812 */ /* 0x000fe400078ec0ff */
[----:B0-----:R-:W-:Y:S02]  /*4b50*/  LOP3.LUT R3, R14, 0x40, RZ, 0xc0, !PT ;  /* 0x000000400e037812 */ /* 0x001fe400078ec0ff */
[----:B------:R-:W-:Y:S02]  /*4b60*/  LOP3.LUT R9, R2, 0xffff, RZ, 0xc0, !PT ;  /* 0x0000ffff02097812 */ /* 0x000fe400078ec0ff */
[----:B------:R-:W-:Y:S01]  /*4b70*/  LOP3.LUT R4, R4, 0xffff, RZ, 0xc0, !PT ;  /* 0x0000ffff04047812 */ /* 0x000fe200078ec0ff */
[----:B------:R-:W-:Y:S01]  /*4b80*/  IMAD R6, R3, 0x2, R6 ;  /* 0x0000000203067824 */ /* 0x000fe200078e0206 */
[----:B------:R-:W-:-:S02]  /*4b90*/  LOP3.LUT R5, R5, 0xffff, RZ, 0xc0, !PT ;  /* 0x0000ffff05057812 */ /* 0x000fc400078ec0ff */
[----:B------:R-:W-:Y:S02]  /*4ba0*/  PRMT R4, R9, 0x3340, R4 ;  /* 0x0000334009047816 */ /* 0x000fe40000000004 */
[----:B------:R-:W-:Y:S02]  /*4bb0*/  PRMT R2, R26, 0x3340, R13 ;  /* 0x000033401a027816 */ /* 0x000fe4000000000d */
[----:B------:R-:W-:Y:S02]  /*4bc0*/  PRMT R5, R8, 0x3340, R5 ;  /* 0x0000334008057816 */ /* 0x000fe40000000005 */
[----:B------:R-:W-:Y:S01]  /*4bd0*/  LEA.HI R10, R3, R10, RZ, 0x1b ;  /* 0x0000000a030a7211 */ /* 0x000fe200078fd8ff */
[----:B------:R-:W-:Y:S01]  /*4be0*/  BAR.SYNC.DEFER_BLOCKING 0x0 ;  /* 0x0000000000007b1d */ /* 0x000fe20000010000 */
[----:B------:R-:W-:Y:S02]  /*4bf0*/  PRMT R7, R7, 0x5410, R4 ;  /* 0x0000541007077816 */ /* 0x000fe40000000004 */
[----:B------:R-:W-:Y:S01]  /*4c00*/  PRMT R4, R2, 0x5410, R5 ;  /* 0x0000541002047816 */ /* 0x000fe20000000005 */
[----:B------:R-:W-:Y:S01]  /*4c10*/  IMAD R2, R12, UR4, RZ ;  /* 0x000000040c027c24 */ /* 0x000fe2000f8e02ff */
[----:B------:R-:W-:Y:S01]  /*4c20*/  LOP3.LUT R3, R6, 0x20, RZ, 0x3c, !PT ;  /* 0x0000002006037812 */ /* 0x000fe200078e3cff */
[----:B------:R-:W-:Y:S01]  /*4c30*/  ULDC.64 UR4, c[0x0][0x220] ;  /* 0x0000880000047ab9 */ /* 0x000fe20000000a00 */
[----:B------:R-:W-:-:S02]  /*4c40*/  LOP3.LUT R5, R10, 0x20, RZ, 0x3c, !PT ;  /* 0x000000200a057812 */ /* 0x000fc400078e3cff */
[----:B------:R-:W-:Y:S02]  /*4c50*/  LOP3.LUT R8, R10, 0x40, RZ, 0x3c, !PT ;  /* 0x000000400a087812 */ /* 0x000fe400078e3cff */
[----:B------:R-:W-:Y:S02]  /*4c60*/  SHF.R.U32.HI R0, RZ, 0x6, R0 ;  /* 0x00000006ff007819 */ /* 0x000fe40000011600 */
[----:B------:R-:W-:Y:S01]  /*4c70*/  IADD3 R22, P1, R2, UR4, RZ ;  /* 0x0000000402167c10 */ /* 0x000fe2000ff3e0ff */
[----:B------:R-:W-:Y:S01]  /*4c80*/  ULDC UR4, c[0x0][0x248] ;  /* 0x0000920000047ab9 */ /* 0x000fe20000000800 */
[----:B------:R-:W-:Y:S02]  /*4c90*/  ISETP.GE.AND P0, PT, R12, UR6, PT ;  /* 0x000000060c007c0c */ /* 0x000fe4000bf06270 */
[----:B------:R-:W-:Y:S02]  /*4ca0*/  SGXT.U32 R12, R0, 0x1 ;  /* 0x00000001000c781a */ /* 0x000fe40000000000 */
[----:B------:R-:W-:-:S02]  /*4cb0*/  LEA.HI.X.SX32 R24, R2, UR5, 0x1, P1 ;  /* 0x0000000502187c11 */ /* 0x000fc400088f0eff */
[C---:B------:R-:W-:Y:S02]  /*4cc0*/  LOP3.LUT R2, R11.reuse, R12, RZ, 0xfc, !PT ;  /* 0x0000000c0b027212 */ /* 0x040fe400078efcff */
[C-C-:B------:R-:W-:Y:S01]  /*4cd0*/  LOP3.LUT R0, R11.reuse, 0x2, R12.reuse, 0xfe, !PT ;  /* 0x000000020b007812 */ /* 0x140fe200078efe0c */
[----:B------:R0:W-:Y:S01]  /*4ce0*/  STS [R6+UR12], R7 ;  /* 0x0000000706007988 */ /* 0x0001e2000800080c */
[----:B------:R-:W-:Y:S02]  /*4cf0*/  ISETP.LT.AND P1, PT, R2, UR7, !P0 ;  /* 0x0000000702007c0c */ /* 0x000fe4000c721270 */
[----:B------:R-:W-:Y:S01]  /*4d00*/  ISETP.LT.AND P4, PT, R0, UR7, !P0 ;  /* 0x0000000700007c0c */ /* 0x000fe2000c781270 */
[----:B------:R1:W-:Y:S01]  /*4d10*/  STS [R3+UR12+0x100], R4 ;  /* 0x0001000403007988 */ /* 0x0003e2000800080c */
[C-C-:B------:R-:W-:Y:S02]  /*4d20*/  LOP3.LUT R23, R11.reuse, 0xe, R12.reuse, 0xfe, !PT ;  /* 0x0000000e0b177812 */ /* 0x140fe400078efe0c */
[C-C-:B------:R-:W-:Y:S01]  /*4d30*/  LOP3.LUT R19, R11.reuse, 0xc, R12.reuse, 0xfe, !PT ;  /* 0x0000000c0b137812 */ /* 0x140fe200078efe0c */
[----:B------:R-:W-:Y:S01]  /*4d40*/  BAR.SYNC.DEFER_BLOCKING 0x0 ;  /* 0x0000000000007b1d */ /* 0x000fe20000010000 */
[----:B0-----:R-:W-:-:S02]  /*4d50*/  LOP3.LUT R6, R11, 0x8, R12, 0xfe, !PT ;  /* 0x000000080b067812 */ /* 0x001fc400078efe0c */
[----:B------:R-:W-:Y:S01]  /*4d60*/  LOP3.LUT R7, R11, 0x6, R12, 0xfe, !PT ;  /* 0x000000060b077812 */ /* 0x000fe200078efe0c */
[----:B------:R-:W-:Y:S02]  /*4d70*/  IMAD R14, R19, UR4, RZ ;  /* 0x00000004130e7c24 */ /* 0x000fe4000f8e02ff */
[----:B-1----:R-:W-:Y:S02]  /*4d80*/  IMAD R3, R2, UR4, RZ ;  /* 0x0000000402037c24 */ /* 0x002fe4000f8e02ff */
[----:B------:R-:W-:-:S03]  /*4d90*/  IMAD R9, R7, UR4, RZ ;  /* 0x0000000407097c24 */ /* 0x000fc6000f8e02ff */
[----:B------:R-:W-:-:S04]  /*4da0*/  IADD3 R2, P2, R3, R22, RZ ;  /* 0x0000001603027210 */ /* 0x000fc80007f5e0ff */
[----:B------:R-:W-:Y:S01]  /*4db0*/  LEA.HI.X.SX32 R3, R3, R24, 0x1, P2 ;  /* 0x0000001803037211 */ /* 0x000fe200010f0eff */
[----:B------:R0:W1:Y:S04]  /*4dc0*/  LDS.U16 R16, [R10+UR12] ;  /* 0x0000000c0a107984 */ /* 0x0000680008000400 */
[----:B------:R2:W3:Y:S01]  /*4dd0*/  LDS.U16 R18, [R5+UR12] ;  /* 0x0000000c05127984 */ /* 0x0004e20008000400 */
[----:B0-----:R-:W-:-:S03]  /*4de0*/  LOP3.LUT R10, R10, 0x60, RZ, 0x3c, !PT ;  /* 0x000000600a0a7812 */ /* 0x001fc600078e3cff */
[----:B------:R0:W4:Y:S01]  /*4df0*/  LDS.U16 R21, [R8+UR12] ;  /* 0x0000000c08157984 */ /* 0x0001220008000400 */
[----:B--2---:R-:W-:-:S03]  /*4e00*/  IMAD R5, R0, UR4, RZ ;  /* 0x0000000400057c24 */ /* 0x004fc6000f8e02ff */
[----:B------:R-:W2:Y:S01]  /*4e10*/  LDS.U16 R20, [R10+UR12] ;  /* 0x0000000c0a147984 */ /* 0x000ea20008000400 */
[C-C-:B------:R-:W-:Y:S02]  /*4e20*/  LOP3.LUT R0, R11.reuse, 0xa, R12.reuse, 0xfe, !PT ;  /* 0x0000000a0b007812 */ /* 0x140fe400078efe0c */
[----:B------:R-:W-:Y:S01]  /*4e30*/  LOP3.LUT R11, R11, 0x4, R12, 0xfe, !PT ;  /* 0x000000040b0b7812 */ /* 0x000fe200078efe0c */
[----:B------:R-:W-:Y:S01]  /*4e40*/  IMAD R12, R6, UR4, RZ ;  /* 0x00000004060c7c24 */ /* 0x000fe2000f8e02ff */
[----:B------:R-:W-:Y:S01]  /*4e50*/  IADD3 R4, P3, R5, R22, RZ ;  /* 0x0000001605047210 */ /* 0x000fe20007f7e0ff */
[----:B------:R-:W-:Y:S01]  /*4e60*/  IMAD R13, R0, UR4, RZ ;  /* 0x00000004000d7c24 */ /* 0x000fe2000f8e02ff */
[C---:B------:R-:W-:Y:S01]  /*4e70*/  ISETP.LT.AND P5, PT, R11.reuse, UR7, !P0 ;  /* 0x000000070b007c0c */ /* 0x040fe2000c7a1270 */
[----:B------:R-:W-:Y:S01]  /*4e80*/  IMAD R11, R11, UR4, RZ ;  /* 0x000000040b0b7c24 */ /* 0x000fe2000f8e02ff */
[----:B------:R-:W-:Y:S02]  /*4e90*/  LEA.HI.X.SX32 R5, R5, R24, 0x1, P3 ;  /* 0x0000001805057211 */ /* 0x000fe400018f0eff */
[----:B------:R-:W-:-:S02]  /*4ea0*/  ISETP.LT.AND P3, PT, R6, UR7, !P0 ;  /* 0x0000000706007c0c */ /* 0x000fc4000c761270 */
[----:B------:R-:W-:Y:S02]  /*4eb0*/  IADD3 R6, P6, R11, R22, RZ ;  /* 0x000000160b067210 */ /* 0x000fe40007fde0ff */
[----:B-1----:R-:W-:Y:S02]  /*4ec0*/  PRMT R15, R16, 0x7770, RZ ;  /* 0x00007770100f7816 */ /* 0x002fe400000000ff */
[----:B---3--:R-:W-:-:S03]  /*4ed0*/  PRMT R17, R18, 0x7770, RZ ;  /* 0x0000777012117816 */ /* 0x008fc600000000ff */
[----:B------:R1:W-:Y:S04]  /*4ee0*/  @P1 STG.E.U8 desc[UR14][R2.64], R15 ;  /* 0x0000000f02001986 */ /* 0x0003e8000c10110e */
[----:B------:R3:W-:Y:S01]  /*4ef0*/  @P4 STG.E.U8 desc[UR14][R4.64], R17 ;  /* 0x0000001104004986 */ /* 0x0007e2000c10110e */
[----:B------:R-:W-:Y:S02]  /*4f00*/  ISETP.LT.AND P4, PT, R7, UR7, !P0 ;  /* 0x0000000707007c0c */ /* 0x000fe4000c781270 */
[----:B------:R-:W-:Y:S02]  /*4f10*/  LEA.HI.X.SX32 R7, R11, R24, 0x1, P6 ;  /* 0x000000180b077211 */ /* 0x000fe400030f0eff */
[-C--:B0-----:R-:W-:Y:S02]  /*4f20*/  IADD3 R8, P6, R13, R22.reuse, RZ ;  /* 0x000000160d087210 */ /* 0x081fe40007fde0ff */
[-C--:B-1----:R-:W-:Y:S01]  /*4f30*/  IADD3 R2, P1, R9, R22.reuse, RZ ;  /* 0x0000001609027210 */ /* 0x082fe20007f3e0ff */
[----:B------:R-:W-:Y:S01]  /*4f40*/  IMAD R15, R23, UR4, RZ ;  /* 0x00000004170f7c24 */ /* 0x000fe2000f8e02ff */
[----:B---3--:R-:W-:-:S02]  /*4f50*/  IADD3 R4, P2, R12, R22, RZ ;  /* 0x000000160c047210 */ /* 0x008fc40007f5e0ff */
[----:B------:R-:W-:Y:S02]  /*4f60*/  LEA.HI.X.SX32 R3, R9, R24, 0x1, P1 ;  /* 0x0000001809037211 */ /* 0x000fe400008f0eff */
[----:B------:R-:W-:Y:S02]  /*4f70*/  IADD3 R10, P1, R14, R22, RZ ;  /* 0x000000160e0a7210 */ /* 0x000fe40007f3e0ff */
[-C--:B------:R-:W-:Y:S02]  /*4f80*/  LEA.HI.X.SX32 R5, R12, R24.reuse, 0x1, P2 ;  /* 0x000000180c057211 */ /* 0x080fe400010f0eff */
[----:B------:R-:W-:Y:S02]  /*4f90*/  ISETP.LT.AND P2, PT, R0, UR7, !P0 ;  /* 0x0000000700007c0c */ /* 0x000fe4000c741270 */
[-C--:B------:R-:W-:Y:S02]  /*4fa0*/  LEA.HI.X.SX32 R11, R14, R24.reuse, 0x1, P1 ;  /* 0x000000180e0b7211 */ /* 0x080fe400008f0eff */
[----:B------:R-:W-:-:S02]  /*4fb0*/  LEA.HI.X.SX32 R9, R13, R24, 0x1, P6 ;  /* 0x000000180d097211 */ /* 0x000fc400030f0eff */
[----:B------:R-:W-:Y:S02]  /*4fc0*/  ISETP.LT.AND P1, PT, R19, UR7, !P0 ;  /* 0x0000000713007c0c */ /* 0x000fe4000c721270 */
[----:B------:R-:W-:Y:S02]  /*4fd0*/  IADD3 R12, P6, R15, R22, RZ ;  /* 0x000000160f0c7210 */ /* 0x000fe40007fde0ff */
[----:B------:R-:W-:Y:S02]  /*4fe0*/  ISETP.LT.AND P0, PT, R23, UR7, !P0 ;  /* 0x0000000717007c0c */ /* 0x000fe4000c701270 */
[----:B----4-:R-:W-:Y:S02]  /*4ff0*/  PRMT R19, R21, 0x7770, RZ ;  /* 0x0000777015137816 */ /* 0x010fe400000000ff */
[----:B------:R-:W-:Y:S02]  /*5000*/  LEA.HI.X.SX32 R13, R15, R24, 0x1, P6 ;  /* 0x000000180f0d7211 */ /* 0x000fe400030f0eff */
[----:B--2---:R-:W-:Y:S01]  /*5010*/  PRMT R23, R20, 0x7770, RZ ;  /* 0x0000777014177816 */ /* 0x004fe200000000ff */
[----:B------:R0:W-:Y:S01]  /*5020*/  @P5 STG.E.U8 desc[UR14][R6.64], R19 ;  /* 0x0000001306005986 */ /* 0x0001e2000c10110e */
[----:B------:R-:W-:-:S02]  /*5030*/  PRMT R15, R16, 0x7771, RZ ;  /* 0x00007771100f7816 */ /* 0x000fc400000000ff */
[----:B------:R-:W-:Y:S01]  /*5040*/  PRMT R17, R18, 0x7771, RZ ;  /* 0x0000777112117816 */ /* 0x000fe200000000ff */
[----:B------:R0:W-:Y:S01]  /*5050*/  @P4 STG.E.U8 desc[UR14][R2.64], R23 ;  /* 0x0000001702004986 */ /* 0x0001e2000c10110e */
[----:B------:R-:W-:-:S03]  /*5060*/  PRMT R21, R21, 0x7771, RZ ;  /* 0x0000777115157816 */ /* 0x000fc600000000ff */
[----:B------:R0:W-:Y:S04]  /*5070*/  @P3 STG.E.U8 desc[UR14][R4.64], R15 ;  /* 0x0000000f04003986 */ /* 0x0001e8000c10110e */
[----:B------:R0:W-:Y:S04]  /*5080*/  @P2 STG.E.U8 desc[UR14][R8.64], R17 ;  /* 0x0000001108002986 */ /* 0x0001e8000c10110e */
[----:B------:R0:W-:Y:S01]  /*5090*/  @P1 STG.E.U8 desc[UR14][R10.64], R21 ;  /* 0x000000150a001986 */ /* 0x0001e2000c10110e */
[----:B------:R-:W-:Y:S05]  /*50a0*/  @!P0 EXIT ;  /* 0x000000000000894d */ /* 0x000fea0003800000 */
[----:B0-----:R-:W-:-:S05]  /*50b0*/  PRMT R3, R20, 0x7771, RZ ;  /* 0x0000777114037816 */ /* 0x001fca00000000ff */
[----:B------:R-:W-:Y:S01]  /*50c0*/  STG.E.U8 desc[UR14][R12.64], R3 ;  /* 0x000000030c007986 */ /* 0x000fe2000c10110e */
[----:B------:R-:W-:Y:S05]  /*50d0*/  EXIT ;  /* 0x000000000000794d */ /* 0x000fea0003800000 */
.L_x_2:
[----:B------:R-:W-:-:S00]  /*50e0*/  BRA `(.L_x_2) ;  /* 0xfffffffc00fc7947 */ /* 0x000fc0000383ffff */
[----:B------:R-:W-:-:S00]  /*50f0*/  NOP ;  /* 0x0000000000007918 */ /* 0x000fc00000000000 */
        /* <DEDUP_REMOVED lines=8> */
.L_x_3:


//--------------------- .nv.shared.matmul_kernel  --------------------------
	.section	.nv.shared.matmul_kernel,"aw",@nobits
	.sectionflags	@""
	.align	16
	.zero		1024


//--------------------- .nv.shared.reserved.0     --------------------------
	.section	.nv.shared.reserved.0,"aw",@nobits
	.weak		__nv_reservedSMEM_offset_0_alias
	.size		__nv_reservedSMEM_offset_0_alias, 0, 0
	.other		__nv_reservedSMEM_offset_0_alias,@"STO_CUDA_RESERVED_SHARED STV_DEFAULT"
__nv_reservedSMEM_offset_0_alias:
	.zero		0


//--------------------- .nv.constant0.matmul_kernel --------------------------
	.section	.nv.constant0.matmul_kernel,"a",@progbits
	.sectionflags	@""
	.align	4
.nv.constant0.matmul_kernel:
	.zero		608


//--------------------- SYMBOLS --------------------------

	.type		.nv.reservedSmem.offset0,@object
	.size		.nv.reservedSmem.offset0,0x4
